//
// Generated by NVIDIA NVVM Compiler
//
// Compiler Build ID: CL-36424714
// Cuda compilation tools, release 13.0, V13.0.88
// Based on NVVM 20.0.0
//

.version 9.0
.target sm_100
.address_size 64

	// .globl	_Z3addiPfS_
.extern .func  (.param .b32 func_retval0) vprintf
(
	.param .b64 vprintf_param_0,
	.param .b64 vprintf_param_1
)
;
.global .align 8 .u64 a;
.global .align 1 .b8 $str[30] = {120, 32, 58, 32, 37, 100, 44, 32, 121, 32, 58, 32, 37, 100, 32, 44, 32, 97, 108, 105, 118, 101, 32, 58, 32, 37, 100, 32, 10};
.global .align 1 .b8 $str$1[4] = {32, 120, 32};
.global .align 1 .b8 $str$2[4] = {32, 46, 32};
.global .align 1 .b8 $str$3[3] = {32, 10};

.visible .entry _Z3addiPfS_(
	.param .u32 _Z3addiPfS__param_0,
	.param .u64 .ptr .align 1 _Z3addiPfS__param_1,
	.param .u64 .ptr .align 1 _Z3addiPfS__param_2
)
{
	.reg .pred 	%p<10>;
	.reg .b32 	%r<23>;
	.reg .b32 	%f<88>;
	.reg .b64 	%rd<28>;

	ld.param.u32 	%r16, [_Z3addiPfS__param_0];
	ld.param.u64 	%rd15, [_Z3addiPfS__param_1];
	ld.param.u64 	%rd16, [_Z3addiPfS__param_2];
	cvta.to.global.u64 	%rd1, %rd16;
	cvta.to.global.u64 	%rd2, %rd15;
	setp.lt.s32 	%p1, %r16, 1;
	@%p1 bra 	$L__BB0_13;
	and.b32  	%r1, %r16, 15;
	setp.lt.u32 	%p2, %r16, 16;
	mov.b32 	%r20, 0;
	@%p2 bra 	$L__BB0_4;
	and.b32  	%r20, %r16, 2147483632;
	neg.s32 	%r18, %r20;
	add.s64 	%rd25, %rd2, 32;
	add.s64 	%rd24, %rd1, 32;
$L__BB0_3:
	.pragma "nounroll";
	ld.global.f32 	%f1, [%rd25+-32];
	ld.global.f32 	%f2, [%rd24+-32];
	add.f32 	%f3, %f1, %f2;
	st.global.f32 	[%rd24+-32], %f3;
	ld.global.f32 	%f4, [%rd25+-28];
	ld.global.f32 	%f5, [%rd24+-28];
	add.f32 	%f6, %f4, %f5;
	st.global.f32 	[%rd24+-28], %f6;
	ld.global.f32 	%f7, [%rd25+-24];
	ld.global.f32 	%f8, [%rd24+-24];
	add.f32 	%f9, %f7, %f8;
	st.global.f32 	[%rd24+-24], %f9;
	ld.global.f32 	%f10, [%rd25+-20];
	ld.global.f32 	%f11, [%rd24+-20];
	add.f32 	%f12, %f10, %f11;
	st.global.f32 	[%rd24+-20], %f12;
	ld.global.f32 	%f13, [%rd25+-16];
	ld.global.f32 	%f14, [%rd24+-16];
	add.f32 	%f15, %f13, %f14;
	st.global.f32 	[%rd24+-16], %f15;
	ld.global.f32 	%f16, [%rd25+-12];
	ld.global.f32 	%f17, [%rd24+-12];
	add.f32 	%f18, %f16, %f17;
	st.global.f32 	[%rd24+-12], %f18;
	ld.global.f32 	%f19, [%rd25+-8];
	ld.global.f32 	%f20, [%rd24+-8];
	add.f32 	%f21, %f19, %f20;
	st.global.f32 	[%rd24+-8], %f21;
	ld.global.f32 	%f22, [%rd25+-4];
	ld.global.f32 	%f23, [%rd24+-4];
	add.f32 	%f24, %f22, %f23;
	st.global.f32 	[%rd24+-4], %f24;
	ld.global.f32 	%f25, [%rd25];
	ld.global.f32 	%f26, [%rd24];
	add.f32 	%f27, %f25, %f26;
	st.global.f32 	[%rd24], %f27;
	ld.global.f32 	%f28, [%rd25+4];
	ld.global.f32 	%f29, [%rd24+4];
	add.f32 	%f30, %f28, %f29;
	st.global.f32 	[%rd24+4], %f30;
	ld.global.f32 	%f31, [%rd25+8];
	ld.global.f32 	%f32, [%rd24+8];
	add.f32 	%f33, %f31, %f32;
	st.global.f32 	[%rd24+8], %f33;
	ld.global.f32 	%f34, [%rd25+12];
	ld.global.f32 	%f35, [%rd24+12];
	add.f32 	%f36, %f34, %f35;
	st.global.f32 	[%rd24+12], %f36;
	ld.global.f32 	%f37, [%rd25+16];
	ld.global.f32 	%f38, [%rd24+16];
	add.f32 	%f39, %f37, %f38;
	st.global.f32 	[%rd24+16], %f39;
	ld.global.f32 	%f40, [%rd25+20];
	ld.global.f32 	%f41, [%rd24+20];
	add.f32 	%f42, %f40, %f41;
	st.global.f32 	[%rd24+20], %f42;
	ld.global.f32 	%f43, [%rd25+24];
	ld.global.f32 	%f44, [%rd24+24];
	add.f32 	%f45, %f43, %f44;
	st.global.f32 	[%rd24+24], %f45;
	ld.global.f32 	%f46, [%rd25+28];
	ld.global.f32 	%f47, [%rd24+28];
	add.f32 	%f48, %f46, %f47;
	st.global.f32 	[%rd24+28], %f48;
	add.s32 	%r18, %r18, 16;
	add.s64 	%rd25, %rd25, 64;
	add.s64 	%rd24, %rd24, 64;
	setp.ne.s32 	%p3, %r18, 0;
	@%p3 bra 	$L__BB0_3;
$L__BB0_4:
	setp.eq.s32 	%p4, %r1, 0;
	@%p4 bra 	$L__BB0_13;
	and.b32  	%r7, %r16, 7;
	setp.lt.u32 	%p5, %r1, 8;
	@%p5 bra 	$L__BB0_7;
	mul.wide.u32 	%rd17, %r20, 4;
	add.s64 	%rd18, %rd2, %rd17;
	ld.global.f32 	%f49, [%rd18];
	add.s64 	%rd19, %rd1, %rd17;
	ld.global.f32 	%f50, [%rd19];
	add.f32 	%f51, %f49, %f50;
	st.global.f32 	[%rd19], %f51;
	ld.global.f32 	%f52, [%rd18+4];
	ld.global.f32 	%f53, [%rd19+4];
	add.f32 	%f54, %f52, %f53;
	st.global.f32 	[%rd19+4], %f54;
	ld.global.f32 	%f55, [%rd18+8];
	ld.global.f32 	%f56, [%rd19+8];
	add.f32 	%f57, %f55, %f56;
	st.global.f32 	[%rd19+8], %f57;
	ld.global.f32 	%f58, [%rd18+12];
	ld.global.f32 	%f59, [%rd19+12];
	add.f32 	%f60, %f58, %f59;
	st.global.f32 	[%rd19+12], %f60;
	ld.global.f32 	%f61, [%rd18+16];
	ld.global.f32 	%f62, [%rd19+16];
	add.f32 	%f63, %f61, %f62;
	st.global.f32 	[%rd19+16], %f63;
	ld.global.f32 	%f64, [%rd18+20];
	ld.global.f32 	%f65, [%rd19+20];
	add.f32 	%f66, %f64, %f65;
	st.global.f32 	[%rd19+20], %f66;
	ld.global.f32 	%f67, [%rd18+24];
	ld.global.f32 	%f68, [%rd19+24];
	add.f32 	%f69, %f67, %f68;
	st.global.f32 	[%rd19+24], %f69;
	ld.global.f32 	%f70, [%rd18+28];
	ld.global.f32 	%f71, [%rd19+28];
	add.f32 	%f72, %f70, %f71;
	st.global.f32 	[%rd19+28], %f72;
	add.s32 	%r20, %r20, 8;
$L__BB0_7:
	setp.eq.s32 	%p6, %r7, 0;
	@%p6 bra 	$L__BB0_13;
	and.b32  	%r10, %r16, 3;
	setp.lt.u32 	%p7, %r7, 4;
	@%p7 bra 	$L__BB0_10;
	mul.wide.u32 	%rd20, %r20, 4;
	add.s64 	%rd21, %rd2, %rd20;
	ld.global.f32 	%f73, [%rd21];
	add.s64 	%rd22, %rd1, %rd20;
	ld.global.f32 	%f74, [%rd22];
	add.f32 	%f75, %f73, %f74;
	st.global.f32 	[%rd22], %f75;
	ld.global.f32 	%f76, [%rd21+4];
	ld.global.f32 	%f77, [%rd22+4];
	add.f32 	%f78, %f76, %f77;
	st.global.f32 	[%rd22+4], %f78;
	ld.global.f32 	%f79, [%rd21+8];
	ld.global.f32 	%f80, [%rd22+8];
	add.f32 	%f81, %f79, %f80;
	st.global.f32 	[%rd22+8], %f81;
	ld.global.f32 	%f82, [%rd21+12];
	ld.global.f32 	%f83, [%rd22+12];
	add.f32 	%f84, %f82, %f83;
	st.global.f32 	[%rd22+12], %f84;
	add.s32 	%r20, %r20, 4;
$L__BB0_10:
	setp.eq.s32 	%p8, %r10, 0;
	@%p8 bra 	$L__BB0_13;
	mul.wide.u32 	%rd23, %r20, 4;
	add.s64 	%rd27, %rd1, %rd23;
	add.s64 	%rd26, %rd2, %rd23;
	neg.s32 	%r22, %r10;
$L__BB0_12:
	.pragma "nounroll";
	ld.global.f32 	%f85, [%rd26];
	ld.global.f32 	%f86, [%rd27];
	add.f32 	%f87, %f85, %f86;
	st.global.f32 	[%rd27], %f87;
	add.s64 	%rd27, %rd27, 4;
	add.s64 	%rd26, %rd26, 4;
	add.s32 	%r22, %r22, 1;
	setp.ne.s32 	%p9, %r22, 0;
	@%p9 bra 	$L__BB0_12;
$L__BB0_13:
	ret;

}
	// .globl	_Z5printiPiS_S_
.visible .entry _Z5printiPiS_S_(
	.param .u32 _Z5printiPiS_S__param_0,
	.param .u64 .ptr .align 1 _Z5printiPiS_S__param_1,
	.param .u64 .ptr .align 1 _Z5printiPiS_S__param_2,
	.param .u64 .ptr .align 1 _Z5printiPiS_S__param_3
)
{
	.local .align 8 .b8 	__local_depot1[16];
	.reg .b64 	%SP;
	.reg .b64 	%SPL;
	.reg .b32 	%r<46>;
	.reg .b64 	%rd<11>;

	mov.u64 	%SPL, __local_depot1;
	cvta.local.u64 	%SP, %SPL;
	ld.param.u64 	%rd1, [_Z5printiPiS_S__param_1];
	ld.param.u64 	%rd2, [_Z5printiPiS_S__param_2];
	ld.param.u64 	%rd3, [_Z5printiPiS_S__param_3];
	add.u64 	%rd4, %SP, 0;
	add.u64 	%rd5, %SPL, 0;
	cvta.to.global.u64 	%rd6, %rd1;
	cvta.to.global.u64 	%rd7, %rd2;
	cvta.to.global.u64 	%rd8, %rd3;
	ld.global.u32 	%r1, [%rd6];
	ld.global.u32 	%r2, [%rd7];
	ld.global.u32 	%r3, [%rd8];
	st.local.v2.u32 	[%rd5], {%r1, %r2};
	st.local.u32 	[%rd5+8], %r3;
	mov.u64 	%rd9, $str;
	cvta.global.u64 	%rd10, %rd9;
	{ // callseq 0, 0
	.param .b64 param0;
	st.param.b64 	[param0], %rd10;
	.param .b64 param1;
	st.param.b64 	[param1], %rd4;
	.param .b32 retval0;
	call.uni (retval0), 
	vprintf, 
	(
	param0, 
	param1
	);
	ld.param.b32 	%r4, [retval0];
	} // callseq 0
	ld.global.u32 	%r6, [%rd6+4];
	ld.global.u32 	%r7, [%rd7+4];
	ld.global.u32 	%r8, [%rd8+4];
	st.local.v2.u32 	[%rd5], {%r6, %r7};
	st.local.u32 	[%rd5+8], %r8;
	{ // callseq 1, 0
	.param .b64 param0;
	st.param.b64 	[param0], %rd10;
	.param .b64 param1;
	st.param.b64 	[param1], %rd4;
	.param .b32 retval0;
	call.uni (retval0), 
	vprintf, 
	(
	param0, 
	param1
	);
	ld.param.b32 	%r9, [retval0];
	} // callseq 1
	ld.global.u32 	%r11, [%rd6+8];
	ld.global.u32 	%r12, [%rd7+8];
	ld.global.u32 	%r13, [%rd8+8];
	st.local.v2.u32 	[%rd5], {%r11, %r12};
	st.local.u32 	[%rd5+8], %r13;
	{ // callseq 2, 0
	.param .b64 param0;
	st.param.b64 	[param0], %rd10;
	.param .b64 param1;
	st.param.b64 	[param1], %rd4;
	.param .b32 retval0;
	call.uni (retval0), 
	vprintf, 
	(
	param0, 
	param1
	);
	ld.param.b32 	%r14, [retval0];
	} // callseq 2
	ld.global.u32 	%r16, [%rd6+12];
	ld.global.u32 	%r17, [%rd7+12];
	ld.global.u32 	%r18, [%rd8+12];
	st.local.v2.u32 	[%rd5], {%r16, %r17};
	st.local.u32 	[%rd5+8], %r18;
	{ // callseq 3, 0
	.param .b64 param0;
	st.param.b64 	[param0], %rd10;
	.param .b64 param1;
	st.param.b64 	[param1], %rd4;
	.param .b32 retval0;
	call.uni (retval0), 
	vprintf, 
	(
	param0, 
	param1
	);
	ld.param.b32 	%r19, [retval0];
	} // callseq 3
	ld.global.u32 	%r21, [%rd6+16];
	ld.global.u32 	%r22, [%rd7+16];
	ld.global.u32 	%r23, [%rd8+16];
	st.local.v2.u32 	[%rd5], {%r21, %r22};
	st.local.u32 	[%rd5+8], %r23;
	{ // callseq 4, 0
	.param .b64 param0;
	st.param.b64 	[param0], %rd10;
	.param .b64 param1;
	st.param.b64 	[param1], %rd4;
	.param .b32 retval0;
	call.uni (retval0), 
	vprintf, 
	(
	param0, 
	param1
	);
	ld.param.b32 	%r24, [retval0];
	} // callseq 4
	ld.global.u32 	%r26, [%rd6+20];
	ld.global.u32 	%r27, [%rd7+20];
	ld.global.u32 	%r28, [%rd8+20];
	st.local.v2.u32 	[%rd5], {%r26, %r27};
	st.local.u32 	[%rd5+8], %r28;
	{ // callseq 5, 0
	.param .b64 param0;
	st.param.b64 	[param0], %rd10;
	.param .b64 param1;
	st.param.b64 	[param1], %rd4;
	.param .b32 retval0;
	call.uni (retval0), 
	vprintf, 
	(
	param0, 
	param1
	);
	ld.param.b32 	%r29, [retval0];
	} // callseq 5
	ld.global.u32 	%r31, [%rd6+24];
	ld.global.u32 	%r32, [%rd7+24];
	ld.global.u32 	%r33, [%rd8+24];
	st.local.v2.u32 	[%rd5], {%r31, %r32};
	st.local.u32 	[%rd5+8], %r33;
	{ // callseq 6, 0
	.param .b64 param0;
	st.param.b64 	[param0], %rd10;
	.param .b64 param1;
	st.param.b64 	[param1], %rd4;
	.param .b32 retval0;
	call.uni (retval0), 
	vprintf, 
	(
	param0, 
	param1
	);
	ld.param.b32 	%r34, [retval0];
	} // callseq 6
	ld.global.u32 	%r36, [%rd6+28];
	ld.global.u32 	%r37, [%rd7+28];
	ld.global.u32 	%r38, [%rd8+28];
	st.local.v2.u32 	[%rd5], {%r36, %r37};
	st.local.u32 	[%rd5+8], %r38;
	{ // callseq 7, 0
	.param .b64 param0;
	st.param.b64 	[param0], %rd10;
	.param .b64 param1;
	st.param.b64 	[param1], %rd4;
	.param .b32 retval0;
	call.uni (retval0), 
	vprintf, 
	(
	param0, 
	param1
	);
	ld.param.b32 	%r39, [retval0];
	} // callseq 7
	ld.global.u32 	%r41, [%rd6+32];
	ld.global.u32 	%r42, [%rd7+32];
	ld.global.u32 	%r43, [%rd8+32];
	st.local.v2.u32 	[%rd5], {%r41, %r42};
	st.local.u32 	[%rd5+8], %r43;
	{ // callseq 8, 0
	.param .b64 param0;
	st.param.b64 	[param0], %rd10;
	.param .b64 param1;
	st.param.b64 	[param1], %rd4;
	.param .b32 retval0;
	call.uni (retval0), 
	vprintf, 
	(
	param0, 
	param1
	);
	ld.param.b32 	%r44, [retval0];
	} // callseq 8
	ret;

}
	// .globl	_Z10printBoardiPi
.visible .entry _Z10printBoardiPi(
	.param .u32 _Z10printBoardiPi_param_0,
	.param .u64 .ptr .align 1 _Z10printBoardiPi_param_1
)
{
	.reg .pred 	%p<25>;
	.reg .b32 	%r<106>;
	.reg .b64 	%rd<74>;

	ld.param.u32 	%r19, [_Z10printBoardiPi_param_0];
	ld.param.u64 	%rd6, [_Z10printBoardiPi_param_1];
	cvta.to.global.u64 	%rd1, %rd6;
	setp.lt.s32 	%p1, %r19, 1;
	@%p1 bra 	$L__BB2_58;
	and.b32  	%r1, %r19, 7;
	add.s32 	%r2, %r1, -1;
	and.b32  	%r3, %r19, 3;
	and.b32  	%r4, %r19, 1;
	and.b32  	%r21, %r19, 2147483640;
	neg.s32 	%r5, %r21;
	add.s64 	%rd2, %rd1, 16;
	mov.b32 	%r99, 0;
	mov.u64 	%rd72, $str$3;
	mov.u64 	%rd70, $str$1;
	mov.u64 	%rd68, $str$2;
	mov.u32 	%r100, %r99;
$L__BB2_2:
	setp.lt.u32 	%p2, %r19, 8;
	mov.u32 	%r103, %r100;
	@%p2 bra 	$L__BB2_29;
	mov.u32 	%r101, %r5;
	mov.u32 	%r103, %r100;
$L__BB2_4:
	.pragma "nounroll";
	mul.wide.s32 	%rd7, %r103, 4;
	add.s64 	%rd3, %rd2, %rd7;
	ld.global.u32 	%r22, [%rd3+-16];
	setp.ne.s32 	%p3, %r22, 1;
	@%p3 bra 	$L__BB2_6;
	cvta.global.u64 	%rd11, %rd70;
	{ // callseq 10, 0
	.param .b64 param0;
	st.param.b64 	[param0], %rd11;
	.param .b64 param1;
	st.param.b64 	[param1], 0;
	.param .b32 retval0;
	call.uni (retval0), 
	vprintf, 
	(
	param0, 
	param1
	);
	ld.param.b32 	%r25, [retval0];
	} // callseq 10
	bra.uni 	$L__BB2_7;
$L__BB2_6:
	cvta.global.u64 	%rd9, %rd68;
	{ // callseq 9, 0
	.param .b64 param0;
	st.param.b64 	[param0], %rd9;
	.param .b64 param1;
	st.param.b64 	[param1], 0;
	.param .b32 retval0;
	call.uni (retval0), 
	vprintf, 
	(
	param0, 
	param1
	);
	ld.param.b32 	%r23, [retval0];
	} // callseq 9
$L__BB2_7:
	ld.global.u32 	%r27, [%rd3+-12];
	setp.eq.s32 	%p4, %r27, 1;
	@%p4 bra 	$L__BB2_9;
	cvta.global.u64 	%rd13, %rd68;
	{ // callseq 11, 0
	.param .b64 param0;
	st.param.b64 	[param0], %rd13;
	.param .b64 param1;
	st.param.b64 	[param1], 0;
	.param .b32 retval0;
	call.uni (retval0), 
	vprintf, 
	(
	param0, 
	param1
	);
	ld.param.b32 	%r28, [retval0];
	} // callseq 11
	bra.uni 	$L__BB2_10;
$L__BB2_9:
	cvta.global.u64 	%rd15, %rd70;
	{ // callseq 12, 0
	.param .b64 param0;
	st.param.b64 	[param0], %rd15;
	.param .b64 param1;
	st.param.b64 	[param1], 0;
	.param .b32 retval0;
	call.uni (retval0), 
	vprintf, 
	(
	param0, 
	param1
	);
	ld.param.b32 	%r30, [retval0];
	} // callseq 12
$L__BB2_10:
	ld.global.u32 	%r32, [%rd3+-8];
	setp.eq.s32 	%p5, %r32, 1;
	@%p5 bra 	$L__BB2_12;
	cvta.global.u64 	%rd17, %rd68;
	{ // callseq 13, 0
	.param .b64 param0;
	st.param.b64 	[param0], %rd17;
	.param .b64 param1;
	st.param.b64 	[param1], 0;
	.param .b32 retval0;
	call.uni (retval0), 
	vprintf, 
	(
	param0, 
	param1
	);
	ld.param.b32 	%r33, [retval0];
	} // callseq 13
	bra.uni 	$L__BB2_13;
$L__BB2_12:
	cvta.global.u64 	%rd19, %rd70;
	{ // callseq 14, 0
	.param .b64 param0;
	st.param.b64 	[param0], %rd19;
	.param .b64 param1;
	st.param.b64 	[param1], 0;
	.param .b32 retval0;
	call.uni (retval0), 
	vprintf, 
	(
	param0, 
	param1
	);
	ld.param.b32 	%r35, [retval0];
	} // callseq 14
$L__BB2_13:
	ld.global.u32 	%r37, [%rd3+-4];
	setp.eq.s32 	%p6, %r37, 1;
	@%p6 bra 	$L__BB2_15;
	cvta.global.u64 	%rd21, %rd68;
	{ // callseq 15, 0
	.param .b64 param0;
	st.param.b64 	[param0], %rd21;
	.param .b64 param1;
	st.param.b64 	[param1], 0;
	.param .b32 retval0;
	call.uni (retval0), 
	vprintf, 
	(
	param0, 
	param1
	);
	ld.param.b32 	%r38, [retval0];
	} // callseq 15
	bra.uni 	$L__BB2_16;
$L__BB2_15:
	cvta.global.u64 	%rd23, %rd70;
	{ // callseq 16, 0
	.param .b64 param0;
	st.param.b64 	[param0], %rd23;
	.param .b64 param1;
	st.param.b64 	[param1], 0;
	.param .b32 retval0;
	call.uni (retval0), 
	vprintf, 
	(
	param0, 
	param1
	);
	ld.param.b32 	%r40, [retval0];
	} // callseq 16
$L__BB2_16:
	ld.global.u32 	%r42, [%rd3];
	setp.eq.s32 	%p7, %r42, 1;
	@%p7 bra 	$L__BB2_18;
	cvta.global.u64 	%rd25, %rd68;
	{ // callseq 17, 0
	.param .b64 param0;
	st.param.b64 	[param0], %rd25;
	.param .b64 param1;
	st.param.b64 	[param1], 0;
	.param .b32 retval0;
	call.uni (retval0), 
	vprintf, 
	(
	param0, 
	param1
	);
	ld.param.b32 	%r43, [retval0];
	} // callseq 17
	bra.uni 	$L__BB2_19;
$L__BB2_18:
	cvta.global.u64 	%rd27, %rd70;
	{ // callseq 18, 0
	.param .b64 param0;
	st.param.b64 	[param0], %rd27;
	.param .b64 param1;
	st.param.b64 	[param1], 0;
	.param .b32 retval0;
	call.uni (retval0), 
	vprintf, 
	(
	param0, 
	param1
	);
	ld.param.b32 	%r45, [retval0];
	} // callseq 18
$L__BB2_19:
	ld.global.u32 	%r47, [%rd3+4];
	setp.eq.s32 	%p8, %r47, 1;
	@%p8 bra 	$L__BB2_21;
	cvta.global.u64 	%rd29, %rd68;
	{ // callseq 19, 0
	.param .b64 param0;
	st.param.b64 	[param0], %rd29;
	.param .b64 param1;
	st.param.b64 	[param1], 0;
	.param .b32 retval0;
	call.uni (retval0), 
	vprintf, 
	(
	param0, 
	param1
	);
	ld.param.b32 	%r48, [retval0];
	} // callseq 19
	bra.uni 	$L__BB2_22;
$L__BB2_21:
	cvta.global.u64 	%rd31, %rd70;
	{ // callseq 20, 0
	.param .b64 param0;
	st.param.b64 	[param0], %rd31;
	.param .b64 param1;
	st.param.b64 	[param1], 0;
	.param .b32 retval0;
	call.uni (retval0), 
	vprintf, 
	(
	param0, 
	param1
	);
	ld.param.b32 	%r50, [retval0];
	} // callseq 20
$L__BB2_22:
	ld.global.u32 	%r52, [%rd3+8];
	setp.eq.s32 	%p9, %r52, 1;
	@%p9 bra 	$L__BB2_24;
	cvta.global.u64 	%rd33, %rd68;
	{ // callseq 21, 0
	.param .b64 param0;
	st.param.b64 	[param0], %rd33;
	.param .b64 param1;
	st.param.b64 	[param1], 0;
	.param .b32 retval0;
	call.uni (retval0), 
	vprintf, 
	(
	param0, 
	param1
	);
	ld.param.b32 	%r53, [retval0];
	} // callseq 21
	bra.uni 	$L__BB2_25;
$L__BB2_24:
	cvta.global.u64 	%rd35, %rd70;
	{ // callseq 22, 0
	.param .b64 param0;
	st.param.b64 	[param0], %rd35;
	.param .b64 param1;
	st.param.b64 	[param1], 0;
	.param .b32 retval0;
	call.uni (retval0), 
	vprintf, 
	(
	param0, 
	param1
	);
	ld.param.b32 	%r55, [retval0];
	} // callseq 22
$L__BB2_25:
	ld.global.u32 	%r57, [%rd3+12];
	setp.eq.s32 	%p10, %r57, 1;
	@%p10 bra 	$L__BB2_27;
	cvta.global.u64 	%rd37, %rd68;
	{ // callseq 23, 0
	.param .b64 param0;
	st.param.b64 	[param0], %rd37;
	.param .b64 param1;
	st.param.b64 	[param1], 0;
	.param .b32 retval0;
	call.uni (retval0), 
	vprintf, 
	(
	param0, 
	param1
	);
	ld.param.b32 	%r58, [retval0];
	} // callseq 23
	bra.uni 	$L__BB2_28;
$L__BB2_27:
	cvta.global.u64 	%rd39, %rd70;
	{ // callseq 24, 0
	.param .b64 param0;
	st.param.b64 	[param0], %rd39;
	.param .b64 param1;
	st.param.b64 	[param1], 0;
	.param .b32 retval0;
	call.uni (retval0), 
	vprintf, 
	(
	param0, 
	param1
	);
	ld.param.b32 	%r60, [retval0];
	} // callseq 24
$L__BB2_28:
	add.s32 	%r103, %r103, 8;
	add.s32 	%r101, %r101, 8;
	setp.ne.s32 	%p11, %r101, 0;
	@%p11 bra 	$L__BB2_4;
$L__BB2_29:
	setp.eq.s32 	%p12, %r1, 0;
	@%p12 bra 	$L__BB2_57;
	setp.lt.u32 	%p13, %r2, 3;
	@%p13 bra 	$L__BB2_44;
	mul.wide.s32 	%rd40, %r103, 4;
	add.s64 	%rd4, %rd1, %rd40;
	ld.global.u32 	%r62, [%rd4];
	setp.eq.s32 	%p14, %r62, 1;
	@%p14 bra 	$L__BB2_33;
	cvta.global.u64 	%rd42, %rd68;
	{ // callseq 25, 0
	.param .b64 param0;
	st.param.b64 	[param0], %rd42;
	.param .b64 param1;
	st.param.b64 	[param1], 0;
	.param .b32 retval0;
	call.uni (retval0), 
	vprintf, 
	(
	param0, 
	param1
	);
	ld.param.b32 	%r63, [retval0];
	} // callseq 25
	bra.uni 	$L__BB2_34;
$L__BB2_33:
	cvta.global.u64 	%rd44, %rd70;
	{ // callseq 26, 0
	.param .b64 param0;
	st.param.b64 	[param0], %rd44;
	.param .b64 param1;
	st.param.b64 	[param1], 0;
	.param .b32 retval0;
	call.uni (retval0), 
	vprintf, 
	(
	param0, 
	param1
	);
	ld.param.b32 	%r65, [retval0];
	} // callseq 26
$L__BB2_34:
	ld.global.u32 	%r67, [%rd4+4];
	setp.eq.s32 	%p15, %r67, 1;
	@%p15 bra 	$L__BB2_36;
	cvta.global.u64 	%rd46, %rd68;
	{ // callseq 27, 0
	.param .b64 param0;
	st.param.b64 	[param0], %rd46;
	.param .b64 param1;
	st.param.b64 	[param1], 0;
	.param .b32 retval0;
	call.uni (retval0), 
	vprintf, 
	(
	param0, 
	param1
	);
	ld.param.b32 	%r68, [retval0];
	} // callseq 27
	bra.uni 	$L__BB2_37;
$L__BB2_36:
	cvta.global.u64 	%rd48, %rd70;
	{ // callseq 28, 0
	.param .b64 param0;
	st.param.b64 	[param0], %rd48;
	.param .b64 param1;
	st.param.b64 	[param1], 0;
	.param .b32 retval0;
	call.uni (retval0), 
	vprintf, 
	(
	param0, 
	param1
	);
	ld.param.b32 	%r70, [retval0];
	} // callseq 28
$L__BB2_37:
	ld.global.u32 	%r72, [%rd4+8];
	setp.eq.s32 	%p16, %r72, 1;
	@%p16 bra 	$L__BB2_39;
	cvta.global.u64 	%rd50, %rd68;
	{ // callseq 29, 0
	.param .b64 param0;
	st.param.b64 	[param0], %rd50;
	.param .b64 param1;
	st.param.b64 	[param1], 0;
	.param .b32 retval0;
	call.uni (retval0), 
	vprintf, 
	(
	param0, 
	param1
	);
	ld.param.b32 	%r73, [retval0];
	} // callseq 29
	bra.uni 	$L__BB2_40;
$L__BB2_39:
	cvta.global.u64 	%rd52, %rd70;
	{ // callseq 30, 0
	.param .b64 param0;
	st.param.b64 	[param0], %rd52;
	.param .b64 param1;
	st.param.b64 	[param1], 0;
	.param .b32 retval0;
	call.uni (retval0), 
	vprintf, 
	(
	param0, 
	param1
	);
	ld.param.b32 	%r75, [retval0];
	} // callseq 30
$L__BB2_40:
	ld.global.u32 	%r77, [%rd4+12];
	setp.eq.s32 	%p17, %r77, 1;
	@%p17 bra 	$L__BB2_42;
	cvta.global.u64 	%rd54, %rd68;
	{ // callseq 31, 0
	.param .b64 param0;
	st.param.b64 	[param0], %rd54;
	.param .b64 param1;
	st.param.b64 	[param1], 0;
	.param .b32 retval0;
	call.uni (retval0), 
	vprintf, 
	(
	param0, 
	param1
	);
	ld.param.b32 	%r78, [retval0];
	} // callseq 31
	bra.uni 	$L__BB2_43;
$L__BB2_42:
	cvta.global.u64 	%rd56, %rd70;
	{ // callseq 32, 0
	.param .b64 param0;
	st.param.b64 	[param0], %rd56;
	.param .b64 param1;
	st.param.b64 	[param1], 0;
	.param .b32 retval0;
	call.uni (retval0), 
	vprintf, 
	(
	param0, 
	param1
	);
	ld.param.b32 	%r80, [retval0];
	} // callseq 32
$L__BB2_43:
	add.s32 	%r103, %r103, 4;
$L__BB2_44:
	setp.eq.s32 	%p18, %r3, 0;
	@%p18 bra 	$L__BB2_57;
	setp.eq.s32 	%p19, %r3, 1;
	@%p19 bra 	$L__BB2_53;
	mul.wide.s32 	%rd57, %r103, 4;
	add.s64 	%rd5, %rd1, %rd57;
	ld.global.u32 	%r82, [%rd5];
	setp.eq.s32 	%p20, %r82, 1;
	@%p20 bra 	$L__BB2_48;
	cvta.global.u64 	%rd59, %rd68;
	{ // callseq 33, 0
	.param .b64 param0;
	st.param.b64 	[param0], %rd59;
	.param .b64 param1;
	st.param.b64 	[param1], 0;
	.param .b32 retval0;
	call.uni (retval0), 
	vprintf, 
	(
	param0, 
	param1
	);
	ld.param.b32 	%r83, [retval0];
	} // callseq 33
	bra.uni 	$L__BB2_49;
$L__BB2_48:
	cvta.global.u64 	%rd61, %rd70;
	{ // callseq 34, 0
	.param .b64 param0;
	st.param.b64 	[param0], %rd61;
	.param .b64 param1;
	st.param.b64 	[param1], 0;
	.param .b32 retval0;
	call.uni (retval0), 
	vprintf, 
	(
	param0, 
	param1
	);
	ld.param.b32 	%r85, [retval0];
	} // callseq 34
$L__BB2_49:
	ld.global.u32 	%r87, [%rd5+4];
	setp.eq.s32 	%p21, %r87, 1;
	@%p21 bra 	$L__BB2_51;
	cvta.global.u64 	%rd63, %rd68;
	{ // callseq 35, 0
	.param .b64 param0;
	st.param.b64 	[param0], %rd63;
	.param .b64 param1;
	st.param.b64 	[param1], 0;
	.param .b32 retval0;
	call.uni (retval0), 
	vprintf, 
	(
	param0, 
	param1
	);
	ld.param.b32 	%r88, [retval0];
	} // callseq 35
	bra.uni 	$L__BB2_52;
$L__BB2_51:
	cvta.global.u64 	%rd65, %rd70;
	{ // callseq 36, 0
	.param .b64 param0;
	st.param.b64 	[param0], %rd65;
	.param .b64 param1;
	st.param.b64 	[param1], 0;
	.param .b32 retval0;
	call.uni (retval0), 
	vprintf, 
	(
	param0, 
	param1
	);
	ld.param.b32 	%r90, [retval0];
	} // callseq 36
$L__BB2_52:
	add.s32 	%r103, %r103, 2;
$L__BB2_53:
	setp.eq.s32 	%p22, %r4, 0;
	@%p22 bra 	$L__BB2_57;
	mul.wide.s32 	%rd66, %r103, 4;
	add.s64 	%rd67, %rd1, %rd66;
	ld.global.u32 	%r92, [%rd67];
	setp.eq.s32 	%p23, %r92, 1;
	@%p23 bra 	$L__BB2_56;
	cvta.global.u64 	%rd69, %rd68;
	{ // callseq 37, 0
	.param .b64 param0;
	st.param.b64 	[param0], %rd69;
	.param .b64 param1;
	st.param.b64 	[param1], 0;
	.param .b32 retval0;
	call.uni (retval0), 
	vprintf, 
	(
	param0, 
	param1
	);
	ld.param.b32 	%r93, [retval0];
	} // callseq 37
	bra.uni 	$L__BB2_57;
$L__BB2_56:
	cvta.global.u64 	%rd71, %rd70;
	{ // callseq 38, 0
	.param .b64 param0;
	st.param.b64 	[param0], %rd71;
	.param .b64 param1;
	st.param.b64 	[param1], 0;
	.param .b32 retval0;
	call.uni (retval0), 
	vprintf, 
	(
	param0, 
	param1
	);
	ld.param.b32 	%r95, [retval0];
	} // callseq 38
$L__BB2_57:
	cvta.global.u64 	%rd73, %rd72;
	{ // callseq 39, 0
	.param .b64 param0;
	st.param.b64 	[param0], %rd73;
	.param .b64 param1;
	st.param.b64 	[param1], 0;
	.param .b32 retval0;
	call.uni (retval0), 
	vprintf, 
	(
	param0, 
	param1
	);
	ld.param.b32 	%r97, [retval0];
	} // callseq 39
	add.s32 	%r99, %r99, 1;
	setp.ne.s32 	%p24, %r99, %r19;
	add.s32 	%r100, %r19, %r100;
	@%p24 bra 	$L__BB2_2;
$L__BB2_58:
	ret;

}
	// .globl	_Z8getIndexiii
.visible .entry _Z8getIndexiii(
	.param .u32 _Z8getIndexiii_param_0,
	.param .u32 _Z8getIndexiii_param_1,
	.param .u32 _Z8getIndexiii_param_2
)
{


	ret;

}


// ===== COMPILED SASS (sm_100) =====

	.target	sm_100

	.elftype	@"ET_EXEC"


//--------------------- .note.nv.tkinfo           --------------------------
	.section	.note.nv.tkinfo,"",@"SHT_NOTE"
	.sectionflags	@"SHF_NOTE_NV_TKINFO"
	.tkinfo
        /*0018*/ 	.word	0x00000002
        /*0030*/ 	.string	""
        /*0030*/ 	.string	"ptxas"
        /*0030*/ 	.string	"Cuda compilation tools, release 13.0, V13.0.88"
        /*0030*/ 	.string	"Build cuda_13.0.r13.0/compiler.36424714_0"
        /*0030*/ 	.string	"-arch sm_100 -m 64 "



//--------------------- .note.nv.cuinfo           --------------------------
	.section	.note.nv.cuinfo,"",@"SHT_NOTE"
	.sectionflags	@"SHF_NOTE_NV_CUINFO"
        /*0018*/ 	.short	0x0002
        /*001a*/ 	.short	0x0064
        /*001c*/ 	.short	0x0082
	.zero		2


//--------------------- .nv.info                  --------------------------
	.section	.nv.info,"",@"SHT_CUDA_INFO"
	.align	4


	//----- nvinfo : EIATTR_REGCOUNT
	.align		4
        /*0000*/ 	.byte	0x04, 0x2f
        /*0002*/ 	.short	(.L_6 - .L_5)
	.align		4
.L_5:
        /*0004*/ 	.word	index@(_Z3addiPfS_)
        /*0008*/ 	.word	0x00000012


	//----- nvinfo : EIATTR_FRAME_SIZE
	.align		4
.L_6:
        /*000c*/ 	.byte	0x04, 0x11
        /*000e*/ 	.short	(.L_8 - .L_7)
	.align		4
.L_7:
        /*0010*/ 	.word	index@(_Z3addiPfS_)
        /*0014*/ 	.word	0x00000000


	//----- nvinfo : EIATTR_REGCOUNT
	.align		4
.L_8:
        /*0018*/ 	.byte	0x04, 0x2f
        /*001a*/ 	.short	(.L_10 - .L_9)
	.align		4
.L_9:
        /*001c*/ 	.word	index@(_Z5printiPiS_S_)
        /*0020*/ 	.word	0x00000018


	//----- nvinfo : EIATTR_FRAME_SIZE
	.align		4
.L_10:
        /*0024*/ 	.byte	0x04, 0x11
        /*0026*/ 	.short	(.L_12 - .L_11)
	.align		4
.L_11:
        /*0028*/ 	.word	index@(_Z5printiPiS_S_)
        /*002c*/ 	.word	0x00000010


	//----- nvinfo : EIATTR_REGCOUNT
	.align		4
.L_12:
        /*0030*/ 	.byte	0x04, 0x2f
        /*0032*/ 	.short	(.L_14 - .L_13)
	.align		4
.L_13:
        /*0034*/ 	.word	index@(_Z10printBoardiPi)
        /*0038*/ 	.word	0x0000001c


	//----- nvinfo : EIATTR_FRAME_SIZE
	.align		4
.L_14:
        /*003c*/ 	.byte	0x04, 0x11
        /*003e*/ 	.short	(.L_16 - .L_15)
	.align		4
.L_15:
        /*0040*/ 	.word	index@(_Z10printBoardiPi)
        /*0044*/ 	.word	0x00000000


	//----- nvinfo : EIATTR_REGCOUNT
	.align		4
.L_16:
        /*0048*/ 	.byte	0x04, 0x2f
        /*004a*/ 	.short	(.L_18 - .L_17)
	.align		4
.L_17:
        /*004c*/ 	.word	index@(_Z8getIndexiii)
        /*0050*/ 	.word	0x00000004


	//----- nvinfo : EIATTR_FRAME_SIZE
	.align		4
.L_18:
        /*0054*/ 	.byte	0x04, 0x11
        /*0056*/ 	.short	(.L_20 - .L_19)
	.align		4
.L_19:
        /*0058*/ 	.word	index@(_Z8getIndexiii)
        /*005c*/ 	.word	0x00000000


	//----- nvinfo : EIATTR_MIN_STACK_SIZE
	.align		4
.L_20:
        /*0060*/ 	.byte	0x04, 0x12
        /*0062*/ 	.short	(.L_22 - .L_21)
	.align		4
.L_21:
        /*0064*/ 	.word	index@(_Z8getIndexiii)
        /*0068*/ 	.word	0x00000000


	//----- nvinfo : EIATTR_MIN_STACK_SIZE
	.align		4
.L_22:
        /*006c*/ 	.byte	0x04, 0x12
        /*006e*/ 	.short	(.L_24 - .L_23)
	.align		4
.L_23:
        /*0070*/ 	.word	index@(_Z10printBoardiPi)
        /*0074*/ 	.word	0x00000000


	//----- nvinfo : EIATTR_MIN_STACK_SIZE
	.align		4
.L_24:
        /*0078*/ 	.byte	0x04, 0x12
        /*007a*/ 	.short	(.L_26 - .L_25)
	.align		4
.L_25:
        /*007c*/ 	.word	index@(_Z5printiPiS_S_)
        /*0080*/ 	.word	0x00000010


	//----- nvinfo : EIATTR_MIN_STACK_SIZE
	.align		4
.L_26:
        /*0084*/ 	.byte	0x04, 0x12
        /*0086*/ 	.short	(.L_28 - .L_27)
	.align		4
.L_27:
        /*0088*/ 	.word	index@(_Z3addiPfS_)
        /*008c*/ 	.word	0x00000000
.L_28:


//--------------------- .nv.compat                --------------------------
	.section	.nv.compat,"",@"SHT_CUDA_COMPAT_INFO"
	.align	4
        /*0000*/ 	.byte	0x02, 0x09, 0x00, 0x00, 0x02, 0x02, 0x01, 0x00, 0x02, 0x05, 0x05, 0x00, 0x03, 0x07, 0x01, 0x01
        /*0010*/ 	.byte	0x02, 0x03, 0x00, 0x00, 0x02, 0x06, 0x01, 0x00, 0x04, 0x0b, 0x08, 0x00, 0x09, 0x00, 0x00, 0x00
        /*0020*/ 	.byte	0x00, 0x00, 0x00, 0x00


//--------------------- .nv.info._Z8getIndexiii   --------------------------
	.section	.nv.info._Z8getIndexiii,"",@"SHT_CUDA_INFO"
	.sectionflags	@""
	.align	4


	//----- nvinfo : EIATTR_CUDA_API_VERSION
	.align		4
        /*0000*/ 	.byte	0x04, 0x37
        /*0002*/ 	.short	(.L_30 - .L_29)
.L_29:
        /*0004*/ 	.word	0x00000082


	//----- nvinfo : EIATTR_KPARAM_INFO
	.align		4
.L_30:
        /*0008*/ 	.byte	0x04, 0x17
        /*000a*/ 	.short	(.L_32 - .L_31)
.L_31:
        /*000c*/ 	.word	0x00000000
        /*0010*/ 	.short	0x0002
        /*0012*/ 	.short	0x0008
        /*0014*/ 	.byte	0x00, 0xf0, 0x11, 0x00


	//----- nvinfo : EIATTR_KPARAM_INFO
	.align		4
.L_32:
        /*0018*/ 	.byte	0x04, 0x17
        /*001a*/ 	.short	(.L_34 - .L_33)
.L_33:
        /*001c*/ 	.word	0x00000000
        /*0020*/ 	.short	0x0001
        /*0022*/ 	.short	0x0004
        /*0024*/ 	.byte	0x00, 0xf0, 0x11, 0x00


	//----- nvinfo : EIATTR_KPARAM_INFO
	.align		4
.L_34:
        /*0028*/ 	.byte	0x04, 0x17
        /*002a*/ 	.short	(.L_36 - .L_35)
.L_35:
        /*002c*/ 	.word	0x00000000
        /*0030*/ 	.short	0x0000
        /*0032*/ 	.short	0x0000
        /*0034*/ 	.byte	0x00, 0xf0, 0x11, 0x00


	//----- nvinfo : EIATTR_SPARSE_MMA_MASK
	.align		4
.L_36:
        /*0038*/ 	.byte	0x03, 0x50
        /*003a*/ 	.short	0x0000


	//----- nvinfo : EIATTR_MAXREG_COUNT
	.align		4
        /*003c*/ 	.byte	0x03, 0x1b
        /*003e*/ 	.short	0x00ff


	//----- nvinfo : EIATTR_MERCURY_ISA_VERSION
	.align		4
        /*0040*/ 	.byte	0x03, 0x5f
        /*0042*/ 	.short	0x0101


	//----- nvinfo : EIATTR_VRC_CTA_INIT_COUNT
	.align		4
        /*0044*/ 	.byte	0x02, 0x4a
	.zero		1
	.zero		1


	//----- nvinfo : EIATTR_EXIT_INSTR_OFFSETS
	.align		4
        /*0048*/ 	.byte	0x04, 0x1c
        /*004a*/ 	.short	(.L_38 - .L_37)


	//   ....[0]....
.L_37:
        /*004c*/ 	.word	0x00000010


	//----- nvinfo : EIATTR_CBANK_PARAM_SIZE
	.align		4
.L_38:
        /*0050*/ 	.byte	0x03, 0x19
        /*0052*/ 	.short	0x000c


	//----- nvinfo : EIATTR_PARAM_CBANK
	.align		4
        /*0054*/ 	.byte	0x04, 0x0a
        /*0056*/ 	.short	(.L_40 - .L_39)
	.align		4
.L_39:
        /*0058*/ 	.word	index@(.nv.constant0._Z8getIndexiii)
        /*005c*/ 	.short	0x0380
        /*005e*/ 	.short	0x000c


	//----- nvinfo : EIATTR_SW_WAR
	.align		4
.L_40:
        /*0060*/ 	.byte	0x04, 0x36
        /*0062*/ 	.short	(.L_42 - .L_41)
.L_41:
        /*0064*/ 	.word	0x00000008
.L_42:


//--------------------- .nv.info._Z10printBoardiPi --------------------------
	.section	.nv.info._Z10printBoardiPi,"",@"SHT_CUDA_INFO"
	.sectionflags	@""
	.align	4


	//----- nvinfo : EIATTR_CUDA_API_VERSION
	.align		4
        /*0000*/ 	.byte	0x04, 0x37
        /*0002*/ 	.short	(.L_44 - .L_43)
.L_43:
        /*0004*/ 	.word	0x00000082


	//----- nvinfo : EIATTR_KPARAM_INFO
	.align		4
.L_44:
        /*0008*/ 	.byte	0x04, 0x17
        /*000a*/ 	.short	(.L_46 - .L_45)
.L_45:
        /*000c*/ 	.word	0x00000000
        /*0010*/ 	.short	0x0001
        /*0012*/ 	.short	0x0008
        /*0014*/ 	.byte	0x00, 0xf5, 0x21, 0x00


	//----- nvinfo : EIATTR_KPARAM_INFO
	.align		4
.L_46:
        /*0018*/ 	.byte	0x04, 0x17
        /*001a*/ 	.short	(.L_48 - .L_47)
.L_47:
        /*001c*/ 	.word	0x00000000
        /*0020*/ 	.short	0x0000
        /*0022*/ 	.short	0x0000
        /*0024*/ 	.byte	0x00, 0xf0, 0x11, 0x00


	//----- nvinfo : EIATTR_SPARSE_MMA_MASK
	.align		4
.L_48:
        /*0028*/ 	.byte	0x03, 0x50
        /*002a*/ 	.short	0x0000


	//----- nvinfo : EIATTR_MAXREG_COUNT
	.align		4
        /*002c*/ 	.byte	0x03, 0x1b
        /*002e*/ 	.short	0x00ff


	//----- nvinfo : EIATTR_EXTERNS
	.align		4
        /*0030*/ 	.byte	0x04, 0x0f
        /*0032*/ 	.short	(.L_50 - .L_49)


	//   ....[0]....
	.align		4
.L_49:
        /*0034*/ 	.word	index@(vprintf)


	//----- nvinfo : EIATTR_MERCURY_ISA_VERSION
	.align		4
.L_50:
        /*0038*/ 	.byte	0x03, 0x5f
        /*003a*/ 	.short	0x0101


	//----- nvinfo : EIATTR_VRC_CTA_INIT_COUNT
	.align		4
        /*003c*/ 	.byte	0x02, 0x4a
	.zero		1
	.zero		1


	//----- nvinfo : EIATTR_SYSCALL_OFFSETS
	.align		4
        /*0040*/ 	.byte	0x04, 0x46
        /*0042*/ 	.short	(.L_52 - .L_51)


	//   ....[0]....
.L_51:
        /*0044*/ 	.word	0x00000270


	//   ....[1]....
        /*0048*/ 	.word	0x00000300


	//   ....[2]....
        /*004c*/ 	.word	0x000003d0


	//   ....[3]....
        /*0050*/ 	.word	0x00000460


	//   ....[4]....
        /*0054*/ 	.word	0x00000530


	//   ....[5]....
        /*0058*/ 	.word	0x000005c0


	//   ....[6]....
        /*005c*/ 	.word	0x00000690


	//   ....[7]....
        /*0060*/ 	.word	0x00000720


	//   ....[8]....
        /*0064*/ 	.word	0x000007f0


	//   ....[9]....
        /*0068*/ 	.word	0x00000880


	//   ....[10]....
        /*006c*/ 	.word	0x00000950


	//   ....[11]....
        /*0070*/ 	.word	0x000009e0


	//   ....[12]....
        /*0074*/ 	.word	0x00000ab0


	//   ....[13]....
        /*0078*/ 	.word	0x00000b40


	//   ....[14]....
        /*007c*/ 	.word	0x00000c10


	//   ....[15]....
        /*0080*/ 	.word	0x00000ca0


	//   ....[16]....
        /*0084*/ 	.word	0x00000e40


	//   ....[17]....
        /*0088*/ 	.word	0x00000ed0


	//   ....[18]....
        /*008c*/ 	.word	0x00000fa0


	//   ....[19]....
        /*0090*/ 	.word	0x00001030


	//   ....[20]....
        /*0094*/ 	.word	0x00001100


	//   ....[21]....
        /*0098*/ 	.word	0x00001190


	//   ....[22]....
        /*009c*/ 	.word	0x00001260


	//   ....[23]....
        /*00a0*/ 	.word	0x000012f0


	//   ....[24]....
        /*00a4*/ 	.word	0x00001450


	//   ....[25]....
        /*00a8*/ 	.word	0x000014e0


	//   ....[26]....
        /*00ac*/ 	.word	0x000015b0


	//   ....[27]....
        /*00b0*/ 	.word	0x00001640


	//   ....[28]....
        /*00b4*/ 	.word	0x00001760


	//   ....[29]....
        /*00b8*/ 	.word	0x000017f0


	//   ....[30]....
        /*00bc*/ 	.word	0x00001880


	//----- nvinfo : EIATTR_EXIT_INSTR_OFFSETS
	.align		4
.L_52:
        /*00c0*/ 	.byte	0x04, 0x1c
        /*00c2*/ 	.short	(.L_54 - .L_53)


	//   ....[0]....
.L_53:
        /*00c4*/ 	.word	0x00000030


	//   ....[1]....
        /*00c8*/ 	.word	0x000018d0


	//----- nvinfo : EIATTR_CRS_STACK_SIZE
	.align		4
.L_54:
        /*00cc*/ 	.byte	0x04, 0x1e
        /*00ce*/ 	.short	(.L_56 - .L_55)
.L_55:
        /*00d0*/ 	.word	0x00000000


	//----- nvinfo : EIATTR_CBANK_PARAM_SIZE
	.align		4
.L_56:
        /*00d4*/ 	.byte	0x03, 0x19
        /*00d6*/ 	.short	0x0010


	//----- nvinfo : EIATTR_PARAM_CBANK
	.align		4
        /*00d8*/ 	.byte	0x04, 0x0a
        /*00da*/ 	.short	(.L_58 - .L_57)
	.align		4
.L_57:
        /*00dc*/ 	.word	index@(.nv.constant0._Z10printBoardiPi)
        /*00e0*/ 	.short	0x0380
        /*00e2*/ 	.short	0x0010


	//----- nvinfo : EIATTR_SW_WAR
	.align		4
.L_58:
        /*00e4*/ 	.byte	0x04, 0x36
        /*00e6*/ 	.short	(.L_60 - .L_59)
.L_59:
        /*00e8*/ 	.word	0x00000008
.L_60:


//--------------------- .nv.info._Z5printiPiS_S_  --------------------------
	.section	.nv.info._Z5printiPiS_S_,"",@"SHT_CUDA_INFO"
	.sectionflags	@""
	.align	4


	//----- nvinfo : EIATTR_CUDA_API_VERSION
	.align		4
        /*0000*/ 	.byte	0x04, 0x37
        /*0002*/ 	.short	(.L_62 - .L_61)
.L_61:
        /*0004*/ 	.word	0x00000082


	//----- nvinfo : EIATTR_KPARAM_INFO
	.align		4
.L_62:
        /*0008*/ 	.byte	0x04, 0x17
        /*000a*/ 	.short	(.L_64 - .L_63)
.L_63:
        /*000c*/ 	.word	0x00000000
        /*0010*/ 	.short	0x0003
        /*0012*/ 	.short	0x0018
        /*0014*/ 	.byte	0x00, 0xf5, 0x21, 0x00


	//----- nvinfo : EIATTR_KPARAM_INFO
	.align		4
.L_64:
        /*0018*/ 	.byte	0x04, 0x17
        /*001a*/ 	.short	(.L_66 - .L_65)
.L_65:
        /*001c*/ 	.word	0x00000000
        /*0020*/ 	.short	0x0002
        /*0022*/ 	.short	0x0010
        /*0024*/ 	.byte	0x00, 0xf5, 0x21, 0x00


	//----- nvinfo : EIATTR_KPARAM_INFO
	.align		4
.L_66:
        /*0028*/ 	.byte	0x04, 0x17
        /*002a*/ 	.short	(.L_68 - .L_67)
.L_67:
        /*002c*/ 	.word	0x00000000
        /*0030*/ 	.short	0x0001
        /*0032*/ 	.short	0x0008
        /*0034*/ 	.byte	0x00, 0xf5, 0x21, 0x00


	//----- nvinfo : EIATTR_KPARAM_INFO
	.align		4
.L_68:
        /*0038*/ 	.byte	0x04, 0x17
        /*003a*/ 	.short	(.L_70 - .L_69)
.L_69:
        /*003c*/ 	.word	0x00000000
        /*0040*/ 	.short	0x0000
        /*0042*/ 	.short	0x0000
        /*0044*/ 	.byte	0x00, 0xf0, 0x11, 0x00


	//----- nvinfo : EIATTR_SPARSE_MMA_MASK
	.align		4
.L_70:
        /*0048*/ 	.byte	0x03, 0x50
        /*004a*/ 	.short	0x0000


	//----- nvinfo : EIATTR_MAXREG_COUNT
	.align		4
        /*004c*/ 	.byte	0x03, 0x1b
        /*004e*/ 	.short	0x00ff


	//----- nvinfo : EIATTR_EXTERNS
	.align		4
        /*0050*/ 	.byte	0x04, 0x0f
        /*0052*/ 	.short	(.L_72 - .L_71)


	//   ....[0]....
	.align		4
.L_71:
        /*0054*/ 	.word	index@(vprintf)


	//----- nvinfo : EIATTR_MERCURY_ISA_VERSION
	.align		4
.L_72:
        /*0058*/ 	.byte	0x03, 0x5f
        /*005a*/ 	.short	0x0101


	//----- nvinfo : EIATTR_VRC_CTA_INIT_COUNT
	.align		4
        /*005c*/ 	.byte	0x02, 0x4a
	.zero		1
	.zero		1


	//----- nvinfo : EIATTR_SYSCALL_OFFSETS
	.align		4
        /*0060*/ 	.byte	0x04, 0x46
        /*0062*/ 	.short	(.L_74 - .L_73)


	//   ....[0]....
.L_73:
        /*0064*/ 	.word	0x00000170


	//   ....[1]....
        /*0068*/ 	.word	0x00000270


	//   ....[2]....
        /*006c*/ 	.word	0x00000370


	//   ....[3]....
        /*0070*/ 	.word	0x00000470


	//   ....[4]....
        /*0074*/ 	.word	0x00000570


	//   ....[5]....
        /*0078*/ 	.word	0x00000670


	//   ....[6]....
        /*007c*/ 	.word	0x00000770


	//   ....[7]....
        /*0080*/ 	.word	0x00000870


	//   ....[8]....
        /*0084*/ 	.word	0x00000970


	//----- nvinfo : EIATTR_EXIT_INSTR_OFFSETS
	.align		4
.L_74:
        /*0088*/ 	.byte	0x04, 0x1c
        /*008a*/ 	.short	(.L_76 - .L_75)


	//   ....[0]....
.L_75:
        /*008c*/ 	.word	0x00000980


	//----- nvinfo : EIATTR_CBANK_PARAM_SIZE
	.align		4
.L_76:
        /*0090*/ 	.byte	0x03, 0x19
        /*0092*/ 	.short	0x0020


	//----- nvinfo : EIATTR_PARAM_CBANK
	.align		4
        /*0094*/ 	.byte	0x04, 0x0a
        /*0096*/ 	.short	(.L_78 - .L_77)
	.align		4
.L_77:
        /*0098*/ 	.word	index@(.nv.constant0._Z5printiPiS_S_)
        /*009c*/ 	.short	0x0380
        /*009e*/ 	.short	0x0020


	//----- nvinfo : EIATTR_SW_WAR
	.align		4
.L_78:
        /*00a0*/ 	.byte	0x04, 0x36
        /*00a2*/ 	.short	(.L_80 - .L_79)
.L_79:
        /*00a4*/ 	.word	0x00000008
.L_80:


//--------------------- .nv.info._Z3addiPfS_      --------------------------
	.section	.nv.info._Z3addiPfS_,"",@"SHT_CUDA_INFO"
	.sectionflags	@""
	.align	4


	//----- nvinfo : EIATTR_CUDA_API_VERSION
	.align		4
        /*0000*/ 	.byte	0x04, 0x37
        /*0002*/ 	.short	(.L_82 - .L_81)
.L_81:
        /*0004*/ 	.word	0x00000082


	//----- nvinfo : EIATTR_KPARAM_INFO
	.align		4
.L_82:
        /*0008*/ 	.byte	0x04, 0x17
        /*000a*/ 	.short	(.L_84 - .L_83)
.L_83:
        /*000c*/ 	.word	0x00000000
        /*0010*/ 	.short	0x0002
        /*0012*/ 	.short	0x0010
        /*0014*/ 	.byte	0x00, 0xf5, 0x21, 0x00


	//----- nvinfo : EIATTR_KPARAM_INFO
	.align		4
.L_84:
        /*0018*/ 	.byte	0x04, 0x17
        /*001a*/ 	.short	(.L_86 - .L_85)
.L_85:
        /*001c*/ 	.word	0x00000000
        /*0020*/ 	.short	0x0001
        /*0022*/ 	.short	0x0008
        /*0024*/ 	.byte	0x00, 0xf5, 0x21, 0x00


	//----- nvinfo : EIATTR_KPARAM_INFO
	.align		4
.L_86:
        /*0028*/ 	.byte	0x04, 0x17
        /*002a*/ 	.short	(.L_88 - .L_87)
.L_87:
        /*002c*/ 	.word	0x00000000
        /*0030*/ 	.short	0x0000
        /*0032*/ 	.short	0x0000
        /*0034*/ 	.byte	0x00, 0xf0, 0x11, 0x00


	//----- nvinfo : EIATTR_SPARSE_MMA_MASK
	.align		4
.L_88:
        /*0038*/ 	.byte	0x03, 0x50
        /*003a*/ 	.short	0x0000


	//----- nvinfo : EIATTR_MAXREG_COUNT
	.align		4
        /*003c*/ 	.byte	0x03, 0x1b
        /*003e*/ 	.short	0x00ff


	//----- nvinfo : EIATTR_MERCURY_ISA_VERSION
	.align		4
        /*0040*/ 	.byte	0x03, 0x5f
        /*0042*/ 	.short	0x0101


	//----- nvinfo : EIATTR_VRC_CTA_INIT_COUNT
	.align		4
        /*0044*/ 	.byte	0x02, 0x4a
	.zero		1
	.zero		1


	//----- nvinfo : EIATTR_EXIT_INSTR_OFFSETS
	.align		4
        /*0048*/ 	.byte	0x04, 0x1c
        /*004a*/ 	.short	(.L_90 - .L_89)


	//   ....[0]....
.L_89:
        /*004c*/ 	.word	0x00000030


	//   ....[1]....
        /*0050*/ 	.word	0x00000600


	//   ....[2]....
        /*0054*/ 	.word	0x000008a0


	//   ....[3]....
        /*0058*/ 	.word	0x00000a40


	//   ....[4]....
        /*005c*/ 	.word	0x00000b90


	//----- nvinfo : EIATTR_CBANK_PARAM_SIZE
	.align		4
.L_90:
        /*0060*/ 	.byte	0x03, 0x19
        /*0062*/ 	.short	0x0018


	//----- nvinfo : EIATTR_PARAM_CBANK
	.align		4
        /*0064*/ 	.byte	0x04, 0x0a
        /*0066*/ 	.short	(.L_92 - .L_91)
	.align		4
.L_91:
        /*0068*/ 	.word	index@(.nv.constant0._Z3addiPfS_)
        /*006c*/ 	.short	0x0380
        /*006e*/ 	.short	0x0018


	//----- nvinfo : EIATTR_SW_WAR
	.align		4
.L_92:
        /*0070*/ 	.byte	0x04, 0x36
        /*0072*/ 	.short	(.L_94 - .L_93)
.L_93:
        /*0074*/ 	.word	0x00000008
.L_94:


//--------------------- .nv.callgraph             --------------------------
	.section	.nv.callgraph,"",@"SHT_CUDA_CALLGRAPH"
	.align	4
	.sectionentsize	8
	.align		4
        /*0000*/ 	.word	0x00000000
	.align		4
        /*0004*/ 	.word	0xffffffff
	.align		4
        /*0008*/ 	.word	index@(_Z10printBoardiPi)
	.align		4
        /*000c*/ 	.word	index@(vprintf)
	.align		4
        /*0010*/ 	.word	index@(_Z5printiPiS_S_)
	.align		4
        /*0014*/ 	.word	index@(vprintf)
	.align		4
        /*0018*/ 	.word	0x00000000
	.align		4
        /*001c*/ 	.word	0xfffffffe
	.align		4
        /*0020*/ 	.word	0x00000000
	.align		4
        /*0024*/ 	.word	0xfffffffd
	.align		4
        /*0028*/ 	.word	0x00000000
	.align		4
        /*002c*/ 	.word	0xfffffffc


//--------------------- .nv.constant4             --------------------------
	.section	.nv.constant4,"a",@progbits
	.align	8
	.align		8
.nv.constant4:
        /*0000*/ 	.dword	a
	.align		8
        /*0008*/ 	.dword	$str
	.align		8
        /*0010*/ 	.dword	$str$1
	.align		8
        /*0018*/ 	.dword	$str$2
	.align		8
        /*0020*/ 	.dword	$str$3
	.align		8
        /*0028*/ 	.dword	vprintf


//--------------------- .text._Z8getIndexiii      --------------------------
	.section	.text._Z8getIndexiii,"ax",@progbits
	.align	128
        .global         _Z8getIndexiii
        .type           _Z8getIndexiii,@function
        .size           _Z8getIndexiii,(.L_x_84 - _Z8getIndexiii)
        .other          _Z8getIndexiii,@"STO_CUDA_ENTRY STV_DEFAULT"
_Z8getIndexiii:
.text._Z8getIndexiii:
[----:B------:R-:W-:Y:S01]  /*0000*/  LDC R1, c[0x0][0x37c] ;  /* 0x0000df00ff017b82 */ /* 0x000fe20000000800 */
[----:B------:R-:W-:Y:S05]  /*0010*/  EXIT ;  /* 0x000000000000794d */ /* 0x000fea0003800000 */
.L_x_0:
[----:B------:R-:W-:-:S00]  /*0020*/  BRA `(.L_x_0) ;  /* 0xfffffffc00fc7947 */ /* 0x000fc0000383ffff */
[----:B------:R-:W-:-:S00]  /*0030*/  NOP ;  /* 0x0000000000007918 */ /* 0x000fc00000000000 */
        /* <DEDUP_REMOVED lines=12> */
.L_x_84:


//--------------------- .text._Z10printBoardiPi   --------------------------
	.section	.text._Z10printBoardiPi,"ax",@progbits
	.align	128
        .global         _Z10printBoardiPi
        .type           _Z10printBoardiPi,@function
        .size           _Z10printBoardiPi,(.L_x_85 - _Z10printBoardiPi)
        .other          _Z10printBoardiPi,@"STO_CUDA_ENTRY STV_DEFAULT"
_Z10printBoardiPi:
.text._Z10printBoardiPi:
[----:B------:R-:W0:Y:S08]  /*0000*/  LDC R1, c[0x0][0x37c] ;  /* 0x0000df00ff017b82 */ /* 0x000e300000000800 */
[----:B------:R-:W1:Y:S02]  /*0010*/  LDC R18, c[0x0][0x380] ;  /* 0x0000e000ff127b82 */ /* 0x000e640000000800 */
[----:B-1----:R-:W-:-:S13]  /*0020*/  ISETP.GE.AND P0, PT, R18, 0x1, PT ;  /* 0x000000011200780c */ /* 0x002fda0003f06270 */
[----:B0-----:R-:W-:Y:S05]  /*0030*/  @!P0 EXIT ;  /* 0x000000000000894d */ /* 0x001fea0003800000 */
[----:B------:R-:W0:Y:S01]  /*0040*/  LDCU.64 UR38, c[0x0][0x388] ;  /* 0x00007100ff2677ac */ /* 0x000e220008000a00 */
[----:B------:R-:W-:Y:S01]  /*0050*/  LOP3.LUT R18, R18, 0x7ffffff8, RZ, 0xc0, !PT ;  /* 0x7ffffff812127812 */ /* 0x000fe200078ec0ff */
[----:B------:R-:W-:Y:S02]  /*0060*/  IMAD.MOV.U32 R22, RZ, RZ, RZ ;  /* 0x000000ffff167224 */ /* 0x000fe400078e00ff */
[----:B------:R-:W-:Y:S01]  /*0070*/  IMAD.MOV.U32 R19, RZ, RZ, RZ ;  /* 0x000000ffff137224 */ /* 0x000fe200078e00ff */
[----:B------:R-:W1:Y:S01]  /*0080*/  LDCU.64 UR36, c[0x0][0x358] ;  /* 0x00006b00ff2477ac */ /* 0x000e620008000a00 */
[----:B------:R-:W-:Y:S01]  /*0090*/  IMAD.MOV R18, RZ, RZ, -R18 ;  /* 0x000000ffff127224 */ /* 0x000fe200078e0a12 */
[----:B0-----:R-:W-:-:S04]  /*00a0*/  UIADD3 UR38, UP0, UPT, UR38, 0x10, URZ ;  /* 0x0000001026267890 */ /* 0x001fc8000ff1e0ff */
[----:B------:R-:W-:-:S12]  /*00b0*/  UIADD3.X UR39, UPT, UPT, URZ, UR39, URZ, UP0, !UPT ;  /* 0x00000027ff277290 */ /* 0x000fd800087fe4ff */
.L_x_66:
[----:B------:R-:W0:Y:S01]  /*00c0*/  LDCU UR4, c[0x0][0x380] ;  /* 0x00007000ff0477ac */ /* 0x000e220008000800 */
[----:B------:R-:W-:Y:S02]  /*00d0*/  VIADD R22, R22, 0x1 ;  /* 0x0000000116167836 */ /* 0x000fe40000000000 */
[----:B------:R-:W-:Y:S01]  /*00e0*/  IMAD.MOV.U32 R2, RZ, RZ, R19 ;  /* 0x000000ffff027224 */ /* 0x000fe200078e0013 */
[----:B0-----:R-:W-:Y:S02]  /*00f0*/  UISETP.GE.U32.AND UP0, UPT, UR4, 0x8, UPT ;  /* 0x000000080400788c */ /* 0x001fe4000bf06070 */
[----:B------:R-:W-:-:S04]  /*0100*/  ISETP.NE.AND P0, PT, R22, UR4, PT ;  /* 0x0000000416007c0c */ /* 0x000fc8000bf05270 */
[----:B------:R-:W-:-:S03]  /*0110*/  P2R R23, PR, RZ, 0x1 ;  /* 0x00000001ff177803 */ /* 0x000fc60000000000 */
[----:B------:R-:W-:Y:S06]  /*0120*/  BRA.U !UP0, `(.L_x_1) ;  /* 0x0000000908f47547 */ /* 0x000fec000b800000 */
[----:B------:R-:W-:Y:S01]  /*0130*/  BSSY.RECONVERGENT B7, `(.L_x_1) ;  /* 0x00000bc000077945 */ /* 0x000fe20003800200 */
[----:B------:R-:W-:Y:S02]  /*0140*/  IMAD.MOV.U32 R24, RZ, RZ, R18 ;  /* 0x000000ffff187224 */ /* 0x000fe400078e0012 */
[----:B------:R-:W-:-:S07]  /*0150*/  IMAD.MOV.U32 R2, RZ, RZ, R19 ;  /* 0x000000ffff027224 */ /* 0x000fce00078e0013 */
.L_x_34:
[----:B------:R-:W-:Y:S02]  /*0160*/  IMAD.U32 R16, RZ, RZ, UR38 ;  /* 0x00000026ff107e24 */ /* 0x000fe4000f8e00ff */
[----:B------:R-:W-:Y:S02]  /*0170*/  IMAD.U32 R17, RZ, RZ, UR39 ;  /* 0x00000027ff117e24 */ /* 0x000fe4000f8e00ff */
[----:B------:R-:W-:-:S05]  /*0180*/  IMAD.WIDE R16, R2, 0x4, R16 ;  /* 0x0000000402107825 */ /* 0x000fca00078e0210 */
[----:B-1----:R-:W2:Y:S01]  /*0190*/  LDG.E R0, desc[UR36][R16.64+-0x10] ;  /* 0xfffff02410007981 */ /* 0x002ea2000c1e1900 */
[----:B------:R-:W-:Y:S01]  /*01a0*/  VIADD R24, R24, 0x8 ;  /* 0x0000000818187836 */ /* 0x000fe20000000000 */
[----:B------:R-:W-:Y:S04]  /*01b0*/  BSSY.RECONVERGENT B6, `(.L_x_2) ;  /* 0x0000016000067945 */ /* 0x000fe80003800200 */
[----:B------:R-:W-:-:S04]  /*01c0*/  ISETP.NE.AND P1, PT, R24, RZ, PT ;  /* 0x000000ff1800720c */ /* 0x000fc80003f25270 */
[----:B------:R-:W-:Y:S02]  /*01d0*/  P2R R25, PR, RZ, 0x2 ;  /* 0x00000002ff197803 */ /* 0x000fe40000000000 */
[----:B--2---:R-:W-:-:S13]  /*01e0*/  ISETP.NE.AND P0, PT, R0, 0x1, PT ;  /* 0x000000010000780c */ /* 0x004fda0003f05270 */
[----:B------:R-:W-:Y:S05]  /*01f0*/  @P0 BRA `(.L_x_3) ;  /* 0x0000000000240947 */ /* 0x000fea0003800000 */
[----:B------:R-:W-:Y:S01]  /*0200*/  MOV R8, 0x28 ;  /* 0x0000002800087802 */ /* 0x000fe20000000f00 */
[----:B------:R-:W0:Y:S01]  /*0210*/  LDCU.64 UR4, c[0x4][0x10] ;  /* 0x01000200ff0477ac */ /* 0x000e220008000a00 */
[----:B------:R-:W-:-:S04]  /*0220*/  CS2R R6, SRZ ;  /* 0x0000000000067805 */ /* 0x000fc8000001ff00 */
[----:B------:R-:W1:Y:S01]  /*0230*/  LDC.64 R8, c[0x4][R8] ;  /* 0x0100000008087b82 */ /* 0x000e620000000a00 */
[----:B0-----:R-:W-:Y:S02]  /*0240*/  IMAD.U32 R4, RZ, RZ, UR4 ;  /* 0x00000004ff047e24 */ /* 0x001fe4000f8e00ff */
[----:B------:R-:W-:-:S07]  /*0250*/  IMAD.U32 R5, RZ, RZ, UR5 ;  /* 0x00000005ff057e24 */ /* 0x000fce000f8e00ff */
[----:B------:R-:W-:-:S07]  /*0260*/  LEPC R20, `(.L_x_4) ;  /* 0x000000001014794e */ /* 0x000fce0000000000 */
[----:B-1----:R-:W-:Y:S05]  /*0270*/  CALL.ABS.NOINC R8 ;  /* 0x0000000008007343 */ /* 0x002fea0003c00000 */
.L_x_4:
[----:B------:R-:W-:Y:S05]  /*0280*/  BRA `(.L_x_5) ;  /* 0x0000000000207947 */ /* 0x000fea0003800000 */
.L_x_3:
        /* <DEDUP_REMOVED lines=8> */
.L_x_5:
[----:B------:R-:W-:Y:S05]  /*0310*/  BSYNC.RECONVERGENT B6 ;  /* 0x0000000000067941 */ /* 0x000fea0003800200 */
.L_x_2:
[----:B------:R-:W2:Y:S01]  /*0320*/  LDG.E R0, desc[UR36][R16.64+-0xc] ;  /* 0xfffff42410007981 */ /* 0x000ea2000c1e1900 */
[----:B------:R-:W-:Y:S01]  /*0330*/  BSSY.RECONVERGENT B6, `(.L_x_6) ;  /* 0x0000014000067945 */ /* 0x000fe20003800200 */
[----:B--2---:R-:W-:-:S13]  /*0340*/  ISETP.NE.AND P0, PT, R0, 0x1, PT ;  /* 0x000000010000780c */ /* 0x004fda0003f05270 */
[----:B------:R-:W-:Y:S05]  /*0350*/  @!P0 BRA `(.L_x_7) ;  /* 0x0000000000248947 */ /* 0x000fea0003800000 */
        /* <DEDUP_REMOVED lines=8> */
.L_x_8:
[----:B------:R-:W-:Y:S05]  /*03e0*/  BRA `(.L_x_9) ;  /* 0x0000000000207947 */ /* 0x000fea0003800000 */
.L_x_7:
        /* <DEDUP_REMOVED lines=8> */
.L_x_9:
[----:B------:R-:W-:Y:S05]  /*0470*/  BSYNC.RECONVERGENT B6 ;  /* 0x0000000000067941 */ /* 0x000fea0003800200 */
.L_x_6:
        /* <DEDUP_REMOVED lines=12> */
.L_x_12:
[----:B------:R-:W-:Y:S05]  /*0540*/  BRA `(.L_x_13) ;  /* 0x0000000000207947 */ /* 0x000fea0003800000 */
.L_x_11:
        /* <DEDUP_REMOVED lines=8> */
.L_x_13:
[----:B------:R-:W-:Y:S05]  /*05d0*/  BSYNC.RECONVERGENT B6 ;  /* 0x0000000000067941 */ /* 0x000fea0003800200 */
.L_x_10:
        /* <DEDUP_REMOVED lines=12> */
.L_x_16:
[----:B------:R-:W-:Y:S05]  /*06a0*/  BRA `(.L_x_17) ;  /* 0x0000000000207947 */ /* 0x000fea0003800000 */
.L_x_15:
        /* <DEDUP_REMOVED lines=8> */
.L_x_17:
[----:B------:R-:W-:Y:S05]  /*0730*/  BSYNC.RECONVERGENT B6 ;  /* 0x0000000000067941 */ /* 0x000fea0003800200 */
.L_x_14:
        /* <DEDUP_REMOVED lines=12> */
.L_x_20:
[----:B------:R-:W-:Y:S05]  /*0800*/  BRA `(.L_x_21) ;  /* 0x0000000000207947 */ /* 0x000fea0003800000 */
.L_x_19:
        /* <DEDUP_REMOVED lines=8> */
.L_x_21:
[----:B------:R-:W-:Y:S05]  /*0890*/  BSYNC.RECONVERGENT B6 ;  /* 0x0000000000067941 */ /* 0x000fea0003800200 */
.L_x_18:
        /* <DEDUP_REMOVED lines=12> */
.L_x_24:
[----:B------:R-:W-:Y:S05]  /*0960*/  BRA `(.L_x_25) ;  /* 0x0000000000207947 */ /* 0x000fea0003800000 */
.L_x_23:
        /* <DEDUP_REMOVED lines=8> */
.L_x_25:
[----:B------:R-:W-:Y:S05]  /*09f0*/  BSYNC.RECONVERGENT B6 ;  /* 0x0000000000067941 */ /* 0x000fea0003800200 */
.L_x_22:
        /* <DEDUP_REMOVED lines=12> */
.L_x_28:
[----:B------:R-:W-:Y:S05]  /*0ac0*/  BRA `(.L_x_29) ;  /* 0x0000000000207947 */ /* 0x000fea0003800000 */
.L_x_27:
        /* <DEDUP_REMOVED lines=8> */
.L_x_29:
[----:B------:R-:W-:Y:S05]  /*0b50*/  BSYNC.RECONVERGENT B6 ;  /* 0x0000000000067941 */ /* 0x000fea0003800200 */
.L_x_26:
        /* <DEDUP_REMOVED lines=12> */
.L_x_32:
[----:B------:R-:W-:Y:S05]  /*0c20*/  BRA `(.L_x_33) ;  /* 0x0000000000207947 */ /* 0x000fea0003800000 */
.L_x_31:
        /* <DEDUP_REMOVED lines=8> */
.L_x_33:
[----:B------:R-:W-:Y:S05]  /*0cb0*/  BSYNC.RECONVERGENT B6 ;  /* 0x0000000000067941 */ /* 0x000fea0003800200 */
.L_x_30:
[----:B------:R-:W-:Y:S01]  /*0cc0*/  ISETP.NE.AND P6, PT, R25, RZ, PT ;  /* 0x000000ff1900720c */ /* 0x000fe20003fc5270 */
[----:B------:R-:W-:-:S12]  /*0cd0*/  VIADD R2, R2, 0x8 ;  /* 0x0000000802027836 */ /* 0x000fd80000000000 */
[----:B------:R-:W-:Y:S05]  /*0ce0*/  @P6 BRA `(.L_x_34) ;  /* 0xfffffff4001c6947 */ /* 0x000fea000383ffff */
[----:B------:R-:W-:Y:S05]  /*0cf0*/  BSYNC.RECONVERGENT B7 ;  /* 0x0000000000077941 */ /* 0x000fea0003800200 */
.L_x_1:
[----:B------:R-:W0:Y:S02]  /*0d00*/  LDC R24, c[0x0][0x380] ;  /* 0x0000e000ff187b82 */ /* 0x000e240000000800 */
[----:B0-----:R-:W-:-:S04]  /*0d10*/  LOP3.LUT R0, R24, 0x7, RZ, 0xc0, !PT ;  /* 0x0000000718007812 */ /* 0x001fc800078ec0ff */
[----:B------:R-:W-:-:S13]  /*0d20*/  ISETP.NE.AND P0, PT, R0, RZ, PT ;  /* 0x000000ff0000720c */ /* 0x000fda0003f05270 */
[----:B------:R-:W-:Y:S05]  /*0d30*/  @!P0 BRA `(.L_x_35) ;  /* 0x0000000800b48947 */ /* 0x000fea0003800000 */
[----:B------:R-:W-:-:S05]  /*0d40*/  VIADD R0, R0, 0xffffffff ;  /* 0xffffffff00007836 */ /* 0x000fca0000000000 */
[----:B------:R-:W-:-:S13]  /*0d50*/  ISETP.GE.U32.AND P0, PT, R0, 0x3, PT ;  /* 0x000000030000780c */ /* 0x000fda0003f06070 */
[----:B------:R-:W-:Y:S05]  /*0d60*/  @!P0 BRA `(.L_x_36) ;  /* 0x00000004006c8947 */ /* 0x000fea0003800000 */
[----:B------:R-:W0:Y:S02]  /*0d70*/  LDC.64 R16, c[0x0][0x388] ;  /* 0x0000e200ff107b82 */ /* 0x000e240000000a00 */
[----:B0-----:R-:W-:-:S05]  /*0d80*/  IMAD.WIDE R16, R2, 0x4, R16 ;  /* 0x0000000402107825 */ /* 0x001fca00078e0210 */
[----:B-1----:R-:W2:Y:S01]  /*0d90*/  LDG.E R0, desc[UR36][R16.64] ;  /* 0x0000002410007981 */ /* 0x002ea2000c1e1900 */
        /* <DEDUP_REMOVED lines=11> */
.L_x_39:
[----:B------:R-:W-:Y:S05]  /*0e50*/  BRA `(.L_x_40) ;  /* 0x0000000000207947 */ /* 0x000fea0003800000 */
.L_x_38:
        /* <DEDUP_REMOVED lines=8> */
.L_x_40:
[----:B------:R-:W-:Y:S05]  /*0ee0*/  BSYNC.RECONVERGENT B6 ;  /* 0x0000000000067941 */ /* 0x000fea0003800200 */
.L_x_37:
        /* <DEDUP_REMOVED lines=12> */
.L_x_43:
[----:B------:R-:W-:Y:S05]  /*0fb0*/  BRA `(.L_x_44) ;  /* 0x0000000000207947 */ /* 0x000fea0003800000 */
.L_x_42:
        /* <DEDUP_REMOVED lines=8> */
.L_x_44:
[----:B------:R-:W-:Y:S05]  /*1040*/  BSYNC.RECONVERGENT B6 ;  /* 0x0000000000067941 */ /* 0x000fea0003800200 */
.L_x_41:
        /* <DEDUP_REMOVED lines=12> */
.L_x_47:
[----:B------:R-:W-:Y:S05]  /*1110*/  BRA `(.L_x_48) ;  /* 0x0000000000207947 */ /* 0x000fea0003800000 */
.L_x_46:
        /* <DEDUP_REMOVED lines=8> */
.L_x_48:
[----:B------:R-:W-:Y:S05]  /*11a0*/  BSYNC.RECONVERGENT B6 ;  /* 0x0000000000067941 */ /* 0x000fea0003800200 */
.L_x_45:
[----:B------:R-:W2:Y:S01]  /*11b0*/  LDG.E R16, desc[UR36][R16.64+0xc] ;  /* 0x00000c2410107981 */ /* 0x000ea2000c1e1900 */
[----:B------:R-:W-:Y:S01]  /*11c0*/  BSSY.RECONVERGENT B6, `(.L_x_49) ;  /* 0x0000014000067945 */ /* 0x000fe20003800200 */
[----:B--2---:R-:W-:-:S13]  /*11d0*/  ISETP.NE.AND P0, PT, R16, 0x1, PT ;  /* 0x000000011000780c */ /* 0x004fda0003f05270 */
[----:B------:R-:W-:Y:S05]  /*11e0*/  @!P0 BRA `(.L_x_50) ;  /* 0x0000000000248947 */ /* 0x000fea0003800000 */
[----:B------:R-:W-:Y:S01]  /*11f0*/  MOV R0, 0x28 ;  /* 0x0000002800007802 */ /* 0x000fe20000000f00 */
[----:B------:R-:W0:Y:S01]  /*1200*/  LDCU.64 UR4, c[0x4][0x18] ;  /* 0x01000300ff0477ac */ /* 0x000e220008000a00 */
[----:B------:R-:W-:Y:S02]  /*1210*/  CS2R R6, SRZ ;  /* 0x0000000000067805 */ /* 0x000fe4000001ff00 */
[----:B------:R1:W2:Y:S01]  /*1220*/  LDC.64 R8, c[0x4][R0] ;  /* 0x0100000000087b82 */ /* 0x0002a20000000a00 */
[----:B0-----:R-:W-:Y:S02]  /*1230*/  IMAD.U32 R4, RZ, RZ, UR4 ;  /* 0x00000004ff047e24 */ /* 0x001fe4000f8e00ff */
[----:B-1----:R-:W-:-:S07]  /*1240*/  IMAD.U32 R5, RZ, RZ, UR5 ;  /* 0x00000005ff057e24 */ /* 0x002fce000f8e00ff */
[----:B------:R-:W-:-:S07]  /*1250*/  LEPC R20, `(.L_x_51) ;  /* 0x000000001014794e */ /* 0x000fce0000000000 */
[----:B--2---:R-:W-:Y:S05]  /*1260*/  CALL.ABS.NOINC R8 ;  /* 0x0000000008007343 */ /* 0x004fea0003c00000 */
.L_x_51:
[----:B------:R-:W-:Y:S05]  /*1270*/  BRA `(.L_x_52) ;  /* 0x0000000000207947 */ /* 0x000fea0003800000 */
.L_x_50:
        /* <DEDUP_REMOVED lines=8> */
.L_x_52:
[----:B------:R-:W-:Y:S05]  /*1300*/  BSYNC.RECONVERGENT B6 ;  /* 0x0000000000067941 */ /* 0x000fea0003800200 */
.L_x_49:
[----:B------:R-:W-:-:S07]  /*1310*/  VIADD R2, R2, 0x4 ;  /* 0x0000000402027836 */ /* 0x000fce0000000000 */
.L_x_36:
[----:B------:R-:W-:Y:S01]  /*1320*/  LOP3.LUT R24, R24, 0x3, RZ, 0xc0, !PT ;  /* 0x0000000318187812 */ /* 0x000fe200078ec0ff */
[----:B------:R-:W-:Y:S03]  /*1330*/  BSSY.RECONVERGENT B7, `(.L_x_35) ;  /* 0x000004d000077945 */ /* 0x000fe60003800200 */
[----:B------:R-:W-:-:S13]  /*1340*/  ISETP.NE.AND P0, PT, R24, RZ, PT ;  /* 0x000000ff1800720c */ /* 0x000fda0003f05270 */
[----:B------:R-:W-:Y:S05]  /*1350*/  @!P0 BRA `(.L_x_53) ;  /* 0x0000000400288947 */ /* 0x000fea0003800000 */
[----:B------:R-:W-:-:S13]  /*1360*/  ISETP.NE.AND P0, PT, R24, 0x1, PT ;  /* 0x000000011800780c */ /* 0x000fda0003f05270 */
        /* <DEDUP_REMOVED lines=15> */
.L_x_57:
[----:B------:R-:W-:Y:S05]  /*1460*/  BRA `(.L_x_58) ;  /* 0x0000000000207947 */ /* 0x000fea0003800000 */
.L_x_56:
        /* <DEDUP_REMOVED lines=8> */
.L_x_58:
[----:B------:R-:W-:Y:S05]  /*14f0*/  BSYNC.RECONVERGENT B6 ;  /* 0x0000000000067941 */ /* 0x000fea0003800200 */
.L_x_55:
        /* <DEDUP_REMOVED lines=12> */
.L_x_61:
[----:B------:R-:W-:Y:S05]  /*15c0*/  BRA `(.L_x_62) ;  /* 0x0000000000207947 */ /* 0x000fea0003800000 */
.L_x_60:
        /* <DEDUP_REMOVED lines=8> */
.L_x_62:
[----:B------:R-:W-:Y:S05]  /*1650*/  BSYNC.RECONVERGENT B6 ;  /* 0x0000000000067941 */ /* 0x000fea0003800200 */
.L_x_59:
[----:B------:R-:W-:-:S07]  /*1660*/  VIADD R2, R2, 0x2 ;  /* 0x0000000202027836 */ /* 0x000fce0000000000 */
.L_x_54:
[----:B------:R-:W0:Y:S02]  /*1670*/  LDCU UR4, c[0x0][0x380] ;  /* 0x00007000ff0477ac */ /* 0x000e240008000800 */
[----:B0-----:R-:W-:-:S09]  /*1680*/  ULOP3.LUT UP0, URZ, UR4, 0x1, URZ, 0xc0, !UPT ;  /* 0x0000000104ff7892 */ /* 0x001fd2000f80c0ff */
[----:B------:R-:W-:Y:S05]  /*1690*/  BRA.U !UP0, `(.L_x_53) ;  /* 0x0000000108587547 */ /* 0x000fea000b800000 */
[----:B------:R-:W0:Y:S02]  /*16a0*/  LDC.64 R4, c[0x0][0x388] ;  /* 0x0000e200ff047b82 */ /* 0x000e240000000a00 */
[----:B0-----:R-:W-:-:S06]  /*16b0*/  IMAD.WIDE R2, R2, 0x4, R4 ;  /* 0x0000000402027825 */ /* 0x001fcc00078e0204 */
[----:B-1----:R-:W2:Y:S02]  /*16c0*/  LDG.E R2, desc[UR36][R2.64] ;  /* 0x0000002402027981 */ /* 0x002ea4000c1e1900 */
        /* <DEDUP_REMOVED lines=10> */
.L_x_64:
[----:B------:R-:W-:Y:S05]  /*1770*/  BRA `(.L_x_53) ;  /* 0x0000000000207947 */ /* 0x000fea0003800000 */
.L_x_63:
        /* <DEDUP_REMOVED lines=8> */
.L_x_53:
[----:B-1----:R-:W-:Y:S05]  /*1800*/  BSYNC.RECONVERGENT B7 ;  /* 0x0000000000077941 */ /* 0x002fea0003800200 */
.L_x_35:
[----:B------:R-:W-:Y:S01]  /*1810*/  MOV R0, 0x28 ;  /* 0x0000002800007802 */ /* 0x000fe20000000f00 */
[----:B------:R-:W0:Y:S01]  /*1820*/  LDCU.64 UR4, c[0x4][0x20] ;  /* 0x01000400ff0477ac */ /* 0x000e220008000a00 */
[----:B------:R-:W-:Y:S02]  /*1830*/  CS2R R6, SRZ ;  /* 0x0000000000067805 */ /* 0x000fe4000001ff00 */
[----:B------:R2:W3:Y:S01]  /*1840*/  LDC.64 R2, c[0x4][R0] ;  /* 0x0100000000027b82 */ /* 0x0004e20000000a00 */
[----:B0-----:R-:W-:Y:S02]  /*1850*/  IMAD.U32 R4, RZ, RZ, UR4 ;  /* 0x00000004ff047e24 */ /* 0x001fe4000f8e00ff */
[----:B--2---:R-:W-:-:S07]  /*1860*/  IMAD.U32 R5, RZ, RZ, UR5 ;  /* 0x00000005ff057e24 */ /* 0x004fce000f8e00ff */
[----:B------:R-:W-:-:S07]  /*1870*/  LEPC R20, `(.L_x_65) ;  /* 0x000000001014794e */ /* 0x000fce0000000000 */
[----:B-1-3--:R-:W-:Y:S05]  /*1880*/  CALL.ABS.NOINC R2 ;  /* 0x0000000002007343 */ /* 0x00afea0003c00000 */
.L_x_65:
[----:B------:R-:W0:Y:S01]  /*1890*/  LDCU UR4, c[0x0][0x380] ;  /* 0x00007000ff0477ac */ /* 0x000e220008000800 */
[----:B------:R-:W-:Y:S01]  /*18a0*/  ISETP.NE.AND P6, PT, R23, RZ, PT ;  /* 0x000000ff1700720c */ /* 0x000fe20003fc5270 */
[----:B0-----:R-:W-:-:S12]  /*18b0*/  VIADD R19, R19, UR4 ;  /* 0x0000000413137c36 */ /* 0x001fd80008000000 */
[----:B------:R-:W-:Y:S05]  /*18c0*/  @P6 BRA `(.L_x_66) ;  /* 0xffffffe400fc6947 */ /* 0x000fea000383ffff */
[----:B------:R-:W-:Y:S05]  /*18d0*/  EXIT ;  /* 0x000000000000794d */ /* 0x000fea0003800000 */
.L_x_67:
        /* <DEDUP_REMOVED lines=10> */
.L_x_85:


//--------------------- .text._Z5printiPiS_S_     --------------------------
	.section	.text._Z5printiPiS_S_,"ax",@progbits
	.align	128
        .global         _Z5printiPiS_S_
        .type           _Z5printiPiS_S_,@function
        .size           _Z5printiPiS_S_,(.L_x_86 - _Z5printiPiS_S_)
        .other          _Z5printiPiS_S_,@"STO_CUDA_ENTRY STV_DEFAULT"
_Z5printiPiS_S_:
.text._Z5printiPiS_S_:
[----:B------:R-:W0:Y:S08]  /*0000*/  LDC R1, c[0x0][0x37c] ;  /* 0x0000df00ff017b82 */ /* 0x000e300000000800 */
[----:B------:R-:W1:Y:S01]  /*0010*/  LDC.64 R4, c[0x0][0x388] ;  /* 0x0000e200ff047b82 */ /* 0x000e620000000a00 */
[----:B------:R-:W1:Y:S01]  /*0020*/  LDCU.64 UR36, c[0x0][0x358] ;  /* 0x00006b00ff2477ac */ /* 0x000e620008000a00 */
[----:B0-----:R-:W-:-:S06]  /*0030*/  VIADD R1, R1, 0xfffffff0 ;  /* 0xfffffff001017836 */ /* 0x001fcc0000000000 */
[----:B------:R-:W0:Y:S08]  /*0040*/  LDC.64 R12, c[0x0][0x390] ;  /* 0x0000e400ff0c7b82 */ /* 0x000e300000000a00 */
[----:B------:R-:W2:Y:S01]  /*0050*/  LDC.64 R6, c[0x0][0x398] ;  /* 0x0000e600ff067b82 */ /* 0x000ea20000000a00 */
[----:B------:R-:W3:Y:S01]  /*0060*/  LDCU UR4, c[0x0][0x2f8] ;  /* 0x00005f00ff0477ac */ /* 0x000ee20008000800 */
[----:B------:R-:W-:Y:S01]  /*0070*/  MOV R2, 0x28 ;  /* 0x0000002800027802 */ /* 0x000fe20000000f00 */
[----:B------:R-:W4:Y:S01]  /*0080*/  LDCU UR5, c[0x0][0x2fc] ;  /* 0x00005f80ff0577ac */ /* 0x000f220008000800 */
[----:B-1----:R1:W5:Y:S01]  /*0090*/  LDG.E R8, desc[UR36][R4.64] ;  /* 0x0000002404087981 */ /* 0x002362000c1e1900 */
[----:B------:R-:W1:Y:S03]  /*00a0*/  LDCU.64 UR6, c[0x4][0x8] ;  /* 0x01000100ff0677ac */ /* 0x000e660008000a00 */
[----:B0-----:R-:W5:Y:S04]  /*00b0*/  LDG.E R9, desc[UR36][R12.64] ;  /* 0x000000240c097981 */ /* 0x001f68000c1e1900 */
[----:B--2---:R0:W2:Y:S01]  /*00c0*/  LDG.E R0, desc[UR36][R6.64] ;  /* 0x0000002406007981 */ /* 0x0040a2000c1e1900 */
[----:B------:R0:W2:Y:S01]  /*00d0*/  LDC.64 R10, c[0x4][R2] ;  /* 0x01000000020a7b82 */ /* 0x0000a20000000a00 */
[----:B---3--:R-:W-:Y:S01]  /*00e0*/  IADD3 R16, P0, PT, R1, UR4, RZ ;  /* 0x0000000401107c10 */ /* 0x008fe2000ff1e0ff */
[----:B-1----:R-:W-:Y:S01]  /*00f0*/  IMAD.U32 R5, RZ, RZ, UR7 ;  /* 0x00000007ff057e24 */ /* 0x002fe2000f8e00ff */
[----:B------:R-:W-:-:S03]  /*0100*/  MOV R4, UR6 ;  /* 0x0000000600047c02 */ /* 0x000fc60008000f00 */
[----:B----4-:R-:W-:Y:S02]  /*0110*/  IMAD.X R17, RZ, RZ, UR5, P0 ;  /* 0x00000005ff117e24 */ /* 0x010fe400080e06ff */
[----:B0-----:R-:W-:-:S03]  /*0120*/  IMAD.MOV.U32 R6, RZ, RZ, R16 ;  /* 0x000000ffff067224 */ /* 0x001fc600078e0010 */
[----:B------:R-:W-:Y:S01]  /*0130*/  MOV R7, R17 ;  /* 0x0000001100077202 */ /* 0x000fe20000000f00 */
[----:B-----5:R0:W-:Y:S04]  /*0140*/  STL.64 [R1], R8 ;  /* 0x0000000801007387 */ /* 0x0201e80000100a00 */
[----:B--2---:R0:W-:Y:S02]  /*0150*/  STL [R1+0x8], R0 ;  /* 0x0000080001007387 */ /* 0x0041e40000100800 */
[----:B------:R-:W-:-:S07]  /*0160*/  LEPC R20, `(.L_x_68) ;  /* 0x000000001014794e */ /* 0x000fce0000000000 */
[----:B0-----:R-:W-:Y:S05]  /*0170*/  CALL.ABS.NOINC R10 ;  /* 0x000000000a007343 */ /* 0x001fea0003c00000 */
.L_x_68:
[----:B------:R-:W0:Y:S01]  /*0180*/  LDC.64 R10, c[0x0][0x388] ;  /* 0x0000e200ff0a7b82 */ /* 0x000e220000000a00 */
[----:B------:R-:W1:Y:S07]  /*0190*/  LDCU.64 UR4, c[0x4][0x8] ;  /* 0x01000100ff0477ac */ /* 0x000e6e0008000a00 */
[----:B------:R-:W2:Y:S08]  /*01a0*/  LDC.64 R12, c[0x0][0x390] ;  /* 0x0000e400ff0c7b82 */ /* 0x000eb00000000a00 */
[----:B------:R-:W3:Y:S01]  /*01b0*/  LDC.64 R14, c[0x0][0x398] ;  /* 0x0000e600ff0e7b82 */ /* 0x000ee20000000a00 */
[----:B0-----:R-:W4:Y:S04]  /*01c0*/  LDG.E R8, desc[UR36][R10.64+0x4] ;  /* 0x000004240a087981 */ /* 0x001f28000c1e1900 */
[----:B--2---:R-:W4:Y:S04]  /*01d0*/  LDG.E R9, desc[UR36][R12.64+0x4] ;  /* 0x000004240c097981 */ /* 0x004f28000c1e1900 */
[----:B---3--:R-:W2:Y:S01]  /*01e0*/  LDG.E R0, desc[UR36][R14.64+0x4] ;  /* 0x000004240e007981 */ /* 0x008ea2000c1e1900 */
[----:B------:R0:W3:Y:S01]  /*01f0*/  LDC.64 R18, c[0x4][R2] ;  /* 0x0100000002127b82 */ /* 0x0000e20000000a00 */
[----:B-1----:R-:W-:Y:S01]  /*0200*/  IMAD.U32 R4, RZ, RZ, UR4 ;  /* 0x00000004ff047e24 */ /* 0x002fe2000f8e00ff */
[----:B------:R-:W-:Y:S01]  /*0210*/  MOV R6, R16 ;  /* 0x0000001000067202 */ /* 0x000fe20000000f00 */
[----:B------:R-:W-:-:S02]  /*0220*/  IMAD.U32 R5, RZ, RZ, UR5 ;  /* 0x00000005ff057e24 */ /* 0x000fc4000f8e00ff */
[----:B------:R-:W-:Y:S01]  /*0230*/  IMAD.MOV.U32 R7, RZ, RZ, R17 ;  /* 0x000000ffff077224 */ /* 0x000fe200078e0011 */
[----:B----4-:R0:W-:Y:S04]  /*0240*/  STL.64 [R1], R8 ;  /* 0x0000000801007387 */ /* 0x0101e80000100a00 */
[----:B--23--:R0:W-:Y:S02]  /*0250*/  STL [R1+0x8], R0 ;  /* 0x0000080001007387 */ /* 0x00c1e40000100800 */
[----:B------:R-:W-:-:S07]  /*0260*/  LEPC R20, `(.L_x_69) ;  /* 0x000000001014794e */ /* 0x000fce0000000000 */
[----:B0-----:R-:W-:Y:S05]  /*0270*/  CALL.ABS.NOINC R18 ;  /* 0x0000000012007343 */ /* 0x001fea0003c00000 */
.L_x_69:
        /* <DEDUP_REMOVED lines=9> */
[----:B------:R-:W-:Y:S01]  /*0310*/  MOV R5, UR5 ;  /* 0x0000000500057c02 */ /* 0x000fe20008000f00 */
[----:B------:R-:W-:-:S02]  /*0320*/  IMAD.MOV.U32 R6, RZ, RZ, R16 ;  /* 0x000000ffff067224 */ /* 0x000fc400078e0010 */
[----:B------:R-:W-:Y:S01]  /*0330*/  IMAD.MOV.U32 R7, RZ, RZ, R17 ;  /* 0x000000ffff077224 */ /* 0x000fe200078e0011 */
[----:B----4-:R0:W-:Y:S04]  /*0340*/  STL.64 [R1], R8 ;  /* 0x0000000801007387 */ /* 0x0101e80000100a00 */
[----:B--23--:R0:W-:Y:S02]  /*0350*/  STL [R1+0x8], R0 ;  /* 0x0000080001007387 */ /* 0x00c1e40000100800 */
[----:B------:R-:W-:-:S07]  /*0360*/  LEPC R20, `(.L_x_70) ;  /* 0x000000001014794e */ /* 0x000fce0000000000 */
[----:B0-----:R-:W-:Y:S05]  /*0370*/  CALL.ABS.NOINC R18 ;  /* 0x0000000012007343 */ /* 0x001fea0003c00000 */
.L_x_70:
        /* <DEDUP_REMOVED lines=8> */
[----:B-1----:R-:W-:Y:S01]  /*0400*/  MOV R4, UR4 ;  /* 0x0000000400047c02 */ /* 0x002fe20008000f00 */
[----:B------:R-:W-:Y:S01]  /*0410*/  IMAD.U32 R5, RZ, RZ, UR5 ;  /* 0x00000005ff057e24 */ /* 0x000fe2000f8e00ff */
[----:B------:R-:W-:Y:S01]  /*0420*/  MOV R7, R17 ;  /* 0x0000001100077202 */ /* 0x000fe20000000f00 */
[----:B------:R-:W-:Y:S01]  /*0430*/  IMAD.MOV.U32 R6, RZ, RZ, R16 ;  /* 0x000000ffff067224 */ /* 0x000fe200078e0010 */
[----:B----4-:R0:W-:Y:S04]  /*0440*/  STL.64 [R1], R8 ;  /* 0x0000000801007387 */ /* 0x0101e80000100a00 */
[----:B--23--:R0:W-:Y:S02]  /*0450*/  STL [R1+0x8], R0 ;  /* 0x0000080001007387 */ /* 0x00c1e40000100800 */
[----:B------:R-:W-:-:S07]  /*0460*/  LEPC R20, `(.L_x_71) ;  /* 0x000000001014794e */ /* 0x000fce0000000000 */
[----:B0-----:R-:W-:Y:S05]  /*0470*/  CALL.ABS.NOINC R18 ;  /* 0x0000000012007343 */ /* 0x001fea0003c00000 */
.L_x_71:
        /* <DEDUP_REMOVED lines=16> */
.L_x_72:
        /* <DEDUP_REMOVED lines=10> */
[----:B------:R-:W-:Y:S01]  /*0620*/  IMAD.MOV.U32 R6, RZ, RZ, R16 ;  /* 0x000000ffff067224 */ /* 0x000fe200078e0010 */
[----:B------:R-:W-:Y:S01]  /*0630*/  MOV R7, R17 ;  /* 0x0000001100077202 */ /* 0x000fe20000000f00 */
[----:B----4-:R0:W-:Y:S04]  /*0640*/  STL.64 [R1], R8 ;  /* 0x0000000801007387 */ /* 0x0101e80000100a00 */
[----:B--23--:R0:W-:Y:S02]  /*0650*/  STL [R1+0x8], R0 ;  /* 0x0000080001007387 */ /* 0x00c1e40000100800 */
[----:B------:R-:W-:-:S07]  /*0660*/  LEPC R20, `(.L_x_73) ;  /* 0x000000001014794e */ /* 0x000fce0000000000 */
[----:B0-----:R-:W-:Y:S05]  /*0670*/  CALL.ABS.NOINC R18 ;  /* 0x0000000012007343 */ /* 0x001fea0003c00000 */
.L_x_73:
        /* <DEDUP_REMOVED lines=16> */
.L_x_74:
        /* <DEDUP_REMOVED lines=16> */
.L_x_75:
[----:B------:R-:W0:Y:S01]  /*0880*/  LDC.64 R10, c[0x0][0x388] ;  /* 0x0000e200ff0a7b82 */ /* 0x000e220000000a00 */
[----:B------:R-:W1:Y:S07]  /*0890*/  LDCU.64 UR4, c[0x4][0x8] ;  /* 0x01000100ff0477ac */ /* 0x000e6e0008000a00 */
[----:B------:R-:W2:Y:S08]  /*08a0*/  LDC.64 R12, c[0x0][0x390] ;  /* 0x0000e400ff0c7b82 */ /* 0x000eb00000000a00 */
[----:B------:R-:W3:Y:S01]  /*08b0*/  LDC.64 R14, c[0x0][0x398] ;  /* 0x0000e600ff0e7b82 */ /* 0x000ee20000000a00 */
[----:B0-----:R-:W4:Y:S04]  /*08c0*/  LDG.E R8, desc[UR36][R10.64+0x20] ;  /* 0x000020240a087981 */ /* 0x001f28000c1e1900 */
[----:B--2---:R-:W4:Y:S04]  /*08d0*/  LDG.E R9, desc[UR36][R12.64+0x20] ;  /* 0x000020240c097981 */ /* 0x004f28000c1e1900 */
[----:B---3--:R-:W2:Y:S01]  /*08e0*/  LDG.E R0, desc[UR36][R14.64+0x20] ;  /* 0x000020240e007981 */ /* 0x008ea2000c1e1900 */
[----:B------:R-:W0:Y:S01]  /*08f0*/  LDC.64 R2, c[0x4][R2] ;  /* 0x0100000002027b82 */ /* 0x000e220000000a00 */
[----:B-1----:R-:W-:Y:S01]  /*0900*/  IMAD.U32 R4, RZ, RZ, UR4 ;  /* 0x00000004ff047e24 */ /* 0x002fe2000f8e00ff */
[----:B------:R-:W-:Y:S01]  /*0910*/  MOV R5, UR5 ;  /* 0x0000000500057c02 */ /* 0x000fe20008000f00 */
[----:B------:R-:W-:Y:S01]  /*0920*/  IMAD.MOV.U32 R6, RZ, RZ, R16 ;  /* 0x000000ffff067224 */ /* 0x000fe200078e0010 */
[----:B------:R-:W-:Y:S01]  /*0930*/  MOV R7, R17 ;  /* 0x0000001100077202 */ /* 0x000fe20000000f00 */
[----:B----4-:R1:W-:Y:S04]  /*0940*/  STL.64 [R1], R8 ;  /* 0x0000000801007387 */ /* 0x0103e80000100a00 */
[----:B0-2---:R1:W-:Y:S02]  /*0950*/  STL [R1+0x8], R0 ;  /* 0x0000080001007387 */ /* 0x0053e40000100800 */
[----:B------:R-:W-:-:S07]  /*0960*/  LEPC R20, `(.L_x_76) ;  /* 0x000000001014794e */ /* 0x000fce0000000000 */
[----:B-1----:R-:W-:Y:S05]  /*0970*/  CALL.ABS.NOINC R2 ;  /* 0x0000000002007343 */ /* 0x002fea0003c00000 */
.L_x_76:
[----:B------:R-:W-:Y:S05]  /*0980*/  EXIT ;  /* 0x000000000000794d */ /* 0x000fea0003800000 */
.L_x_77:
        /* <DEDUP_REMOVED lines=15> */
.L_x_86:


//--------------------- .text._Z3addiPfS_         --------------------------
	.section	.text._Z3addiPfS_,"ax",@progbits
	.align	128
        .global         _Z3addiPfS_
        .type           _Z3addiPfS_,@function
        .size           _Z3addiPfS_,(.L_x_87 - _Z3addiPfS_)
        .other          _Z3addiPfS_,@"STO_CUDA_ENTRY STV_DEFAULT"
_Z3addiPfS_:
.text._Z3addiPfS_:
[----:B------:R-:W-:Y:S08]  /*0000*/  LDC R1, c[0x0][0x37c] ;  /* 0x0000df00ff017b82 */ /* 0x000ff00000000800 */
[----:B------:R-:W0:Y:S02]  /*0010*/  LDC R6, c[0x0][0x380] ;  /* 0x0000e000ff067b82 */ /* 0x000e240000000800 */
[----:B0-----:R-:W-:-:S13]  /*0020*/  ISETP.GE.AND P0, PT, R6, 0x1, PT ;  /* 0x000000010600780c */ /* 0x001fda0003f06270 */
[----:B------:R-:W-:Y:S05]  /*0030*/  @!P0 EXIT ;  /* 0x000000000000894d */ /* 0x000fea0003800000 */
[C---:B------:R-:W-:Y:S01]  /*0040*/  ISETP.GE.U32.AND P1, PT, R6.reuse, 0x10, PT ;  /* 0x000000100600780c */ /* 0x040fe20003f26070 */
[----:B------:R-:W0:Y:S01]  /*0050*/  LDCU.64 UR8, c[0x0][0x358] ;  /* 0x00006b00ff0877ac */ /* 0x000e220008000a00 */
[----:B------:R-:W-:Y:S01]  /*0060*/  LOP3.LUT R10, R6, 0xf, RZ, 0xc0, !PT ;  /* 0x0000000f060a7812 */ /* 0x000fe200078ec0ff */
[----:B------:R-:W-:-:S03]  /*0070*/  HFMA2 R0, -RZ, RZ, 0, 0 ;  /* 0x00000000ff007431 */ /* 0x000fc600000001ff */
[----:B------:R-:W-:-:S07]  /*0080*/  ISETP.NE.AND P0, PT, R10, RZ, PT ;  /* 0x000000ff0a00720c */ /* 0x000fce0003f05270 */
[----:B------:R-:W-:Y:S06]  /*0090*/  @!P1 BRA `(.L_x_78) ;  /* 0x0000000400589947 */ /* 0x000fec0003800000 */
[----:B------:R-:W1:Y:S01]  /*00a0*/  LDCU.64 UR6, c[0x0][0x388] ;  /* 0x00007100ff0677ac */ /* 0x000e620008000a00 */
[----:B------:R-:W-:Y:S01]  /*00b0*/  LOP3.LUT R0, R6, 0x7ffffff0, RZ, 0xc0, !PT ;  /* 0x7ffffff006007812 */ /* 0x000fe200078ec0ff */
[----:B------:R-:W2:Y:S03]  /*00c0*/  LDCU.64 UR4, c[0x0][0x390] ;  /* 0x00007200ff0477ac */ /* 0x000ea60008000a00 */
[----:B------:R-:W-:Y:S01]  /*00d0*/  IADD3 R7, PT, PT, -R0, RZ, RZ ;  /* 0x000000ff00077210 */ /* 0x000fe20007ffe1ff */
[----:B-1----:R-:W-:Y:S02]  /*00e0*/  UIADD3 UR6, UP0, UPT, UR6, 0x20, URZ ;  /* 0x0000002006067890 */ /* 0x002fe4000ff1e0ff */
[----:B--2---:R-:W-:Y:S02]  /*00f0*/  UIADD3 UR4, UP1, UPT, UR4, 0x20, URZ ;  /* 0x0000002004047890 */ /* 0x004fe4000ff3e0ff */
[----:B------:R-:W-:-:S02]  /*0100*/  UIADD3.X UR7, UPT, UPT, URZ, UR7, URZ, UP0, !UPT ;  /* 0x00000007ff077290 */ /* 0x000fc400087fe4ff */
[----:B------:R-:W-:Y:S01]  /*0110*/  MOV R12, UR6 ;  /* 0x00000006000c7c02 */ /* 0x000fe20008000f00 */
[----:B------:R-:W-:Y:S01]  /*0120*/  UIADD3.X UR5, UPT, UPT, URZ, UR5, URZ, UP1, !UPT ;  /* 0x00000005ff057290 */ /* 0x000fe20008ffe4ff */
[----:B------:R-:W-:Y:S02]  /*0130*/  MOV R8, UR4 ;  /* 0x0000000400087c02 */ /* 0x000fe40008000f00 */
[----:B------:R-:W-:-:S03]  /*0140*/  MOV R3, UR7 ;  /* 0x0000000700037c02 */ /* 0x000fc60008000f00 */
[----:B------:R-:W-:-:S07]  /*0150*/  MOV R9, UR5 ;  /* 0x0000000500097c02 */ /* 0x000fce0008000f00 */
.L_x_79:
[----:B------:R-:W-:Y:S02]  /*0160*/  MOV R2, R12 ;  /* 0x0000000c00027202 */ /* 0x000fe40000000f00 */
[----:B-1----:R-:W-:Y:S02]  /*0170*/  MOV R4, R8 ;  /* 0x0000000800047202 */ /* 0x002fe40000000f00 */
[----:B------:R-:W-:Y:S01]  /*0180*/  MOV R5, R9 ;  /* 0x0000000900057202 */ /* 0x000fe20000000f00 */
[----:B0-----:R-:W2:Y:S04]  /*0190*/  LDG.E R8, desc[UR8][R2.64+-0x20] ;  /* 0xffffe00802087981 */ /* 0x001ea8000c1e1900 */
[----:B------:R-:W2:Y:S04]  /*01a0*/  LDG.E R9, desc[UR8][R4.64+-0x20] ;  /* 0xffffe00804097981 */ /* 0x000ea8000c1e1900 */
[----:B------:R-:W3:Y:S04]  /*01b0*/  LDG.E R11, desc[UR8][R4.64+-0x1c] ;  /* 0xffffe408040b7981 */ /* 0x000ee8000c1e1900 */
[----:B------:R-:W4:Y:S04]  /*01c0*/  LDG.E R13, desc[UR8][R4.64+-0x18] ;  /* 0xffffe808040d7981 */ /* 0x000f28000c1e1900 */
[----:B------:R-:W5:Y:S01]  /*01d0*/  LDG.E R15, desc[UR8][R4.64+-0x14] ;  /* 0xffffec08040f7981 */ /* 0x000f62000c1e1900 */
[----:B--2---:R-:W-:-:S05]  /*01e0*/  FADD R9, R8, R9 ;  /* 0x0000000908097221 */ /* 0x004fca0000000000 */
[----:B------:R0:W-:Y:S04]  /*01f0*/  STG.E desc[UR8][R4.64+-0x20], R9 ;  /* 0xffffe00904007986 */ /* 0x0001e8000c101908 */
[----:B------:R-:W3:Y:S04]  /*0200*/  LDG.E R8, desc[UR8][R2.64+-0x1c] ;  /* 0xffffe40802087981 */ /* 0x000ee8000c1e1900 */
[----:B0-----:R-:W2:Y:S01]  /*0210*/  LDG.E R9, desc[UR8][R4.64+-0x10] ;  /* 0xfffff00804097981 */ /* 0x001ea2000c1e1900 */
[----:B---3--:R-:W-:-:S05]  /*0220*/  FADD R11, R8, R11 ;  /* 0x0000000b080b7221 */ /* 0x008fca0000000000 */
[----:B------:R0:W-:Y:S04]  /*0230*/  STG.E desc[UR8][R4.64+-0x1c], R11 ;  /* 0xffffe40b04007986 */ /* 0x0001e8000c101908 */
[----:B------:R-:W4:Y:S04]  /*0240*/  LDG.E R8, desc[UR8][R2.64+-0x18] ;  /* 0xffffe80802087981 */ /* 0x000f28000c1e1900 */
[----:B0-----:R-:W3:Y:S01]  /*0250*/  LDG.E R11, desc[UR8][R4.64+-0xc] ;  /* 0xfffff408040b7981 */ /* 0x001ee2000c1e1900 */
[----:B----4-:R-:W-:-:S05]  /*0260*/  FADD R13, R8, R13 ;  /* 0x0000000d080d7221 */ /* 0x010fca0000000000 */
[----:B------:R0:W-:Y:S04]  /*0270*/  STG.E desc[UR8][R4.64+-0x18], R13 ;  /* 0xffffe80d04007986 */ /* 0x0001e8000c101908 */
[----:B------:R-:W5:Y:S04]  /*0280*/  LDG.E R8, desc[UR8][R2.64+-0x14] ;  /* 0xffffec0802087981 */ /* 0x000f68000c1e1900 */
[----:B0-----:R-:W4:Y:S01]  /*0290*/  LDG.E R13, desc[UR8][R4.64+-0x8] ;  /* 0xfffff808040d7981 */ /* 0x001f22000c1e1900 */
[----:B-----5:R-:W-:-:S05]  /*02a0*/  FADD R15, R8, R15 ;  /* 0x0000000f080f7221 */ /* 0x020fca0000000000 */
[----:B------:R0:W-:Y:S04]  /*02b0*/  STG.E desc[UR8][R4.64+-0x14], R15 ;  /* 0xffffec0f04007986 */ /* 0x0001e8000c101908 */
[----:B------:R-:W2:Y:S04]  /*02c0*/  LDG.E R8, desc[UR8][R2.64+-0x10] ;  /* 0xfffff00802087981 */ /* 0x000ea8000c1e1900 */
[----:B0-----:R-:W5:Y:S01]  /*02d0*/  LDG.E R15, desc[UR8][R4.64+-0x4] ;  /* 0xfffffc08040f7981 */ /* 0x001f62000c1e1900 */
        /* <DEDUP_REMOVED lines=34> */
[----:B------:R-:W3:Y:S02]  /*0500*/  LDG.E R8, desc[UR8][R2.64+0x14] ;  /* 0x0000140802087981 */ /* 0x000ee4000c1e1900 */
[----:B---3--:R-:W-:-:S05]  /*0510*/  FADD R11, R8, R11 ;  /* 0x0000000b080b7221 */ /* 0x008fca0000000000 */
[----:B------:R1:W-:Y:S04]  /*0520*/  STG.E desc[UR8][R4.64+0x14], R11 ;  /* 0x0000140b04007986 */ /* 0x0003e8000c101908 */
[----:B------:R-:W4:Y:S01]  /*0530*/  LDG.E R8, desc[UR8][R2.64+0x18] ;  /* 0x0000180802087981 */ /* 0x000f22000c1e1900 */
[----:B------:R-:W-:Y:S01]  /*0540*/  IADD3 R7, PT, PT, R7, 0x10, RZ ;  /* 0x0000001007077810 */ /* 0x000fe20007ffe0ff */
[----:B----4-:R-:W-:-:S05]  /*0550*/  FADD R13, R8, R13 ;  /* 0x0000000d080d7221 */ /* 0x010fca0000000000 */
[----:B------:R1:W-:Y:S04]  /*0560*/  STG.E desc[UR8][R4.64+0x18], R13 ;  /* 0x0000180d04007986 */ /* 0x0003e8000c101908 */
[----:B------:R2:W5:Y:S01]  /*0570*/  LDG.E R8, desc[UR8][R2.64+0x1c] ;  /* 0x00001c0802087981 */ /* 0x000562000c1e1900 */
[----:B------:R-:W-:Y:S02]  /*0580*/  ISETP.NE.AND P1, PT, R7, RZ, PT ;  /* 0x000000ff0700720c */ /* 0x000fe40003f25270 */
[----:B------:R-:W-:-:S05]  /*0590*/  IADD3 R12, P2, PT, R2, 0x40, RZ ;  /* 0x00000040020c7810 */ /* 0x000fca0007f5e0ff */
[----:B--2---:R-:W-:Y:S02]  /*05a0*/  IMAD.X R3, RZ, RZ, R3, P2 ;  /* 0x000000ffff037224 */ /* 0x004fe400010e0603 */
[----:B-----5:R-:W-:Y:S01]  /*05b0*/  FADD R15, R8, R15 ;  /* 0x0000000f080f7221 */ /* 0x020fe20000000000 */
[----:B------:R-:W-:-:S04]  /*05c0*/  IADD3 R8, P3, PT, R4, 0x40, RZ ;  /* 0x0000004004087810 */ /* 0x000fc80007f7e0ff */
[----:B------:R1:W-:Y:S01]  /*05d0*/  STG.E desc[UR8][R4.64+0x1c], R15 ;  /* 0x00001c0f04007986 */ /* 0x0003e2000c101908 */
[----:B0-----:R-:W-:Y:S01]  /*05e0*/  IADD3.X R9, PT, PT, RZ, R5, RZ, P3, !PT ;  /* 0x00000005ff097210 */ /* 0x001fe20001ffe4ff */
[----:B------:R-:W-:Y:S07]  /*05f0*/  @P1 BRA `(.L_x_79) ;  /* 0xfffffff800d81947 */ /* 0x000fee000383ffff */
.L_x_78:
[----:B0-----:R-:W-:Y:S05]  /*0600*/  @!P0 EXIT ;  /* 0x000000000000894d */ /* 0x001fea0003800000 */
[----:B------:R-:W-:Y:S02]  /*0610*/  ISETP.GE.U32.AND P0, PT, R10, 0x8, PT ;  /* 0x000000080a00780c */ /* 0x000fe40003f06070 */
[----:B------:R-:W-:-:S04]  /*0620*/  LOP3.LUT R12, R6, 0x7, RZ, 0xc0, !PT ;  /* 0x00000007060c7812 */ /* 0x000fc800078ec0ff */
[----:B------:R-:W-:-:S07]  /*0630*/  ISETP.NE.AND P1, PT, R12, RZ, PT ;  /* 0x000000ff0c00720c */ /* 0x000fce0003f25270 */
[----:B------:R-:W-:Y:S06]  /*0640*/  @!P0 BRA `(.L_x_80) ;  /* 0x0000000000948947 */ /* 0x000fec0003800000 */
[----:B------:R-:W0:Y:S08]  /*0650*/  LDC.64 R2, c[0x0][0x388] ;  /* 0x0000e200ff027b82 */ /* 0x000e300000000a00 */
[----:B-1----:R-:W1:Y:S01]  /*0660*/  LDC.64 R4, c[0x0][0x390] ;  /* 0x0000e400ff047b82 */ /* 0x002e620000000a00 */
[----:B0-----:R-:W-:-:S05]  /*0670*/  IMAD.WIDE.U32 R2, R0, 0x4, R2 ;  /* 0x0000000400027825 */ /* 0x001fca00078e0002 */
[----:B------:R-:W2:Y:S01]  /*0680*/  LDG.E R7, desc[UR8][R2.64] ;  /* 0x0000000802077981 */ /* 0x000ea2000c1e1900 */
[----:B-1----:R-:W-:-:S05]  /*0690*/  IMAD.WIDE.U32 R4, R0, 0x4, R4 ;  /* 0x0000000400047825 */ /* 0x002fca00078e0004 */
[----:B------:R-:W2:Y:S04]  /*06a0*/  LDG.E R8, desc[UR8][R4.64] ;  /* 0x0000000804087981 */ /* 0x000ea8000c1e1900 */
[----:B------:R-:W3:Y:S04]  /*06b0*/  LDG.E R9, desc[UR8][R4.64+0x4] ;  /* 0x0000040804097981 */ /* 0x000ee8000c1e1900 */
[----:B------:R-:W4:Y:S04]  /*06c0*/  LDG.E R11, desc[UR8][R4.64+0x8] ;  /* 0x00000808040b7981 */ /* 0x000f28000c1e1900 */
[----:B------:R-:W5:Y:S01]  /*06d0*/  LDG.E R13, desc[UR8][R4.64+0xc] ;  /* 0x00000c08040d7981 */ /* 0x000f62000c1e1900 */
[----:B--2---:R-:W-:-:S05]  /*06e0*/  FADD R7, R7, R8 ;  /* 0x0000000807077221 */ /* 0x004fca0000000000 */
[----:B------:R-:W-:Y:S04]  /*06f0*/  STG.E desc[UR8][R4.64], R7 ;  /* 0x0000000704007986 */ /* 0x000fe8000c101908 */
[----:B------:R-:W3:Y:S02]  /*0700*/  LDG.E R8, desc[UR8][R2.64+0x4] ;  /* 0x0000040802087981 */ /* 0x000ee4000c1e1900 */
[----:B---3--:R-:W-:-:S05]  /*0710*/  FADD R9, R8, R9 ;  /* 0x0000000908097221 */ /* 0x008fca0000000000 */
[----:B------:R0:W-:Y:S04]  /*0720*/  STG.E desc[UR8][R4.64+0x4], R9 ;  /* 0x0000040904007986 */ /* 0x0001e8000c101908 */
[----:B------:R-:W4:Y:S04]  /*0730*/  LDG.E R8, desc[UR8][R2.64+0x8] ;  /* 0x0000080802087981 */ /* 0x000f28000c1e1900 */
[----:B0-----:R-:W2:Y:S01]  /*0740*/  LDG.E R9, desc[UR8][R4.64+0x14] ;  /* 0x0000140804097981 */ /* 0x001ea2000c1e1900 */
[----:B----4-:R-:W-:-:S05]  /*0750*/  FADD R11, R8, R11 ;  /* 0x0000000b080b7221 */ /* 0x010fca0000000000 */
[----:B------:R0:W-:Y:S04]  /*0760*/  STG.E desc[UR8][R4.64+0x8], R11 ;  /* 0x0000080b04007986 */ /* 0x0001e8000c101908 */
[----:B------:R-:W5:Y:S04]  /*0770*/  LDG.E R8, desc[UR8][R2.64+0xc] ;  /* 0x00000c0802087981 */ /* 0x000f68000c1e1900 */
[----:B0-----:R-:W3:Y:S01]  /*0780*/  LDG.E R11, desc[UR8][R4.64+0x18] ;  /* 0x00001808040b7981 */ /* 0x001ee2000c1e1900 */
[----:B-----5:R-:W-:-:S03]  /*0790*/  FADD R13, R8, R13 ;  /* 0x0000000d080d7221 */ /* 0x020fc60000000000 */
[----:B------:R-:W4:Y:S04]  /*07a0*/  LDG.E R8, desc[UR8][R4.64+0x10] ;  /* 0x0000100804087981 */ /* 0x000f28000c1e1900 */
[----:B------:R0:W-:Y:S04]  /*07b0*/  STG.E desc[UR8][R4.64+0xc], R13 ;  /* 0x00000c0d04007986 */ /* 0x0001e8000c101908 */
[----:B------:R-:W4:Y:S04]  /*07c0*/  LDG.E R7, desc[UR8][R2.64+0x10] ;  /* 0x0000100802077981 */ /* 0x000f28000c1e1900 */
[----:B0-----:R-:W5:Y:S01]  /*07d0*/  LDG.E R13, desc[UR8][R4.64+0x1c] ;  /* 0x00001c08040d7981 */ /* 0x001f62000c1e1900 */
[----:B----4-:R-:W-:-:S05]  /*07e0*/  FADD R7, R7, R8 ;  /* 0x0000000807077221 */ /* 0x010fca0000000000 */
[----:B------:R0:W-:Y:S04]  /*07f0*/  STG.E desc[UR8][R4.64+0x10], R7 ;  /* 0x0000100704007986 */ /* 0x0001e8000c101908 */
[----:B------:R-:W2:Y:S02]  /*0800*/  LDG.E R8, desc[UR8][R2.64+0x14] ;  /* 0x0000140802087981 */ /* 0x000ea4000c1e1900 */
[----:B--2---:R-:W-:-:S05]  /*0810*/  FADD R9, R8, R9 ;  /* 0x0000000908097221 */ /* 0x004fca0000000000 */
[----:B------:R0:W-:Y:S04]  /*0820*/  STG.E desc[UR8][R4.64+0x14], R9 ;  /* 0x0000140904007986 */ /* 0x0001e8000c101908 */
[----:B------:R-:W3:Y:S02]  /*0830*/  LDG.E R8, desc[UR8][R2.64+0x18] ;  /* 0x0000180802087981 */ /* 0x000ee4000c1e1900 */
[----:B---3--:R-:W-:-:S05]  /*0840*/  FADD R11, R8, R11 ;  /* 0x0000000b080b7221 */ /* 0x008fca0000000000 */
[----:B------:R0:W-:Y:S04]  /*0850*/  STG.E desc[UR8][R4.64+0x18], R11 ;  /* 0x0000180b04007986 */ /* 0x0001e8000c101908 */
[----:B------:R-:W5:Y:S01]  /*0860*/  LDG.E R8, desc[UR8][R2.64+0x1c] ;  /* 0x00001c0802087981 */ /* 0x000f62000c1e1900 */
[----:B------:R-:W-:Y:S01]  /*0870*/  IADD3 R0, PT, PT, R0, 0x8, RZ ;  /* 0x0000000800007810 */ /* 0x000fe20007ffe0ff */
[----:B-----5:R-:W-:-:S05]  /*0880*/  FADD R13, R8, R13 ;  /* 0x0000000d080d7221 */ /* 0x020fca0000000000 */
[----:B------:R0:W-:Y:S02]  /*0890*/  STG.E desc[UR8][R4.64+0x1c], R13 ;  /* 0x00001c0d04007986 */ /* 0x0001e4000c101908 */
.L_x_80:
[----:B------:R-:W-:Y:S05]  /*08a0*/  @!P1 EXIT ;  /* 0x000000000000994d */ /* 0x000fea0003800000 */
[----:B------:R-:W-:Y:S02]  /*08b0*/  ISETP.GE.U32.AND P0, PT, R12, 0x4, PT ;  /* 0x000000040c00780c */ /* 0x000fe40003f06070 */
[----:B------:R-:W-:-:S04]  /*08c0*/  LOP3.LUT R6, R6, 0x3, RZ, 0xc0, !PT ;  /* 0x0000000306067812 */ /* 0x000fc800078ec0ff */
[----:B------:R-:W-:-:S07]  /*08d0*/  ISETP.NE.AND P1, PT, R6, RZ, PT ;  /* 0x000000ff0600720c */ /* 0x000fce0003f25270 */
[----:B------:R-:W-:Y:S06]  /*08e0*/  @!P0 BRA `(.L_x_81) ;  /* 0x0000000000548947 */ /* 0x000fec0003800000 */
[----:B01----:R-:W0:Y:S08]  /*08f0*/  LDC.64 R4, c[0x0][0x388] ;  /* 0x0000e200ff047b82 */ /* 0x003e300000000a00 */
[----:B------:R-:W1:Y:S01]  /*0900*/  LDC.64 R2, c[0x0][0x390] ;  /* 0x0000e400ff027b82 */ /* 0x000e620000000a00 */
        /* <DEDUP_REMOVED lines=8> */
[----:B------:R2:W-:Y:S04]  /*0990*/  STG.E desc[UR8][R2.64], R7 ;  /* 0x0000000702007986 */ /* 0x0005e8000c101908 */
[----:B------:R-:W3:Y:S02]  /*09a0*/  LDG.E R8, desc[UR8][R4.64+0x4] ;  /* 0x0000040804087981 */ /* 0x000ee4000c1e1900 */
[----:B---3--:R-:W-:-:S05]  /*09b0*/  FADD R9, R8, R9 ;  /* 0x0000000908097221 */ /* 0x008fca0000000000 */
[----:B------:R2:W-:Y:S04]  /*09c0*/  STG.E desc[UR8][R2.64+0x4], R9 ;  /* 0x0000040902007986 */ /* 0x0005e8000c101908 */
[----:B------:R-:W4:Y:S02]  /*09d0*/  LDG.E R8, desc[UR8][R4.64+0x8] ;  /* 0x0000080804087981 */ /* 0x000f24000c1e1900 */
[----:B----4-:R-:W-:-:S05]  /*09e0*/  FADD R11, R8, R11 ;  /* 0x0000000b080b7221 */ /* 0x010fca0000000000 */
[----:B------:R2:W-:Y:S04]  /*09f0*/  STG.E desc[UR8][R2.64+0x8], R11 ;  /* 0x0000080b02007986 */ /* 0x0005e8000c101908 */
[----:B------:R-:W5:Y:S01]  /*0a00*/  LDG.E R8, desc[UR8][R4.64+0xc] ;  /* 0x00000c0804087981 */ /* 0x000f62000c1e1900 */
[----:B------:R-:W-:Y:S01]  /*0a10*/  IADD3 R0, PT, PT, R0, 0x4, RZ ;  /* 0x0000000400007810 */ /* 0x000fe20007ffe0ff */
[----:B-----5:R-:W-:-:S05]  /*0a20*/  FADD R13, R8, R13 ;  /* 0x0000000d080d7221 */ /* 0x020fca0000000000 */
[----:B------:R2:W-:Y:S02]  /*0a30*/  STG.E desc[UR8][R2.64+0xc], R13 ;  /* 0x00000c0d02007986 */ /* 0x0005e4000c101908 */
.L_x_81:
[----:B------:R-:W-:Y:S05]  /*0a40*/  @!P1 EXIT ;  /* 0x000000000000994d */ /* 0x000fea0003800000 */
[----:B--2---:R-:W2:Y:S01]  /*0a50*/  LDC.64 R2, c[0x0][0x390] ;  /* 0x0000e400ff027b82 */ /* 0x004ea20000000a00 */
[----:B------:R-:W-:-:S07]  /*0a60*/  IMAD.MOV R6, RZ, RZ, -R6 ;  /* 0x000000ffff067224 */ /* 0x000fce00078e0a06 */
[----:B01----:R-:W0:Y:S01]  /*0a70*/  LDC.64 R4, c[0x0][0x388] ;  /* 0x0000e200ff047b82 */ /* 0x003e220000000a00 */
[----:B--2---:R-:W-:-:S05]  /*0a80*/  IMAD.WIDE.U32 R2, R0, 0x4, R2 ;  /* 0x0000000400027825 */ /* 0x004fca00078e0002 */
[----:B------:R-:W-:Y:S01]  /*0a90*/  MOV R9, R3 ;  /* 0x0000000300097202 */ /* 0x000fe20000000f00 */
[----:B0-----:R-:W-:Y:S01]  /*0aa0*/  IMAD.WIDE.U32 R4, R0, 0x4, R4 ;  /* 0x0000000400047825 */ /* 0x001fe200078e0004 */
[----:B------:R-:W-:-:S07]  /*0ab0*/  MOV R0, R2 ;  /* 0x0000000200007202 */ /* 0x000fce0000000f00 */
.L_x_82:
[----:B0-----:R-:W-:Y:S02]  /*0ac0*/  MOV R2, R0 ;  /* 0x0000000000027202 */ /* 0x001fe40000000f00 */
[----:B------:R-:W-:Y:S01]  /*0ad0*/  MOV R3, R9 ;  /* 0x0000000900037202 */ /* 0x000fe20000000f00 */
[----:B------:R0:W2:Y:S04]  /*0ae0*/  LDG.E R0, desc[UR8][R4.64] ;  /* 0x0000000804007981 */ /* 0x0000a8000c1e1900 */
[----:B------:R-:W2:Y:S01]  /*0af0*/  LDG.E R7, desc[UR8][R2.64] ;  /* 0x0000000802077981 */ /* 0x000ea2000c1e1900 */
[----:B------:R-:W-:-:S04]  /*0b00*/  IADD3 R6, PT, PT, R6, 0x1, RZ ;  /* 0x0000000106067810 */ /* 0x000fc80007ffe0ff */
[----:B------:R-:W-:Y:S02]  /*0b10*/  ISETP.NE.AND P0, PT, R6, RZ, PT ;  /* 0x000000ff0600720c */ /* 0x000fe40003f05270 */
[----:B0-----:R-:W-:-:S04]  /*0b20*/  IADD3 R4, P2, PT, R4, 0x4, RZ ;  /* 0x0000000404047810 */ /* 0x001fc80007f5e0ff */
[----:B------:R-:W-:Y:S01]  /*0b30*/  IADD3.X R5, PT, PT, RZ, R5, RZ, P2, !PT ;  /* 0x00000005ff057210 */ /* 0x000fe200017fe4ff */
[----:B--2---:R-:W-:Y:S01]  /*0b40*/  FADD R7, R0, R7 ;  /* 0x0000000700077221 */ /* 0x004fe20000000000 */
[----:B------:R-:W-:-:S04]  /*0b50*/  IADD3 R0, P1, PT, R2, 0x4, RZ ;  /* 0x0000000402007810 */ /* 0x000fc80007f3e0ff */
[----:B------:R0:W-:Y:S01]  /*0b60*/  STG.E desc[UR8][R2.64], R7 ;  /* 0x0000000702007986 */ /* 0x0001e2000c101908 */
[----:B------:R-:W-:Y:S01]  /*0b70*/  IADD3.X R9, PT, PT, RZ, R3, RZ, P1, !PT ;  /* 0x00000003ff097210 */ /* 0x000fe20000ffe4ff */
[----:B------:R-:W-:Y:S07]  /*0b80*/  @P0 BRA `(.L_x_82) ;  /* 0xfffffffc00cc0947 */ /* 0x000fee000383ffff */
[----:B------:R-:W-:Y:S05]  /*0b90*/  EXIT ;  /* 0x000000000000794d */ /* 0x000fea0003800000 */
.L_x_83:
        /* <DEDUP_REMOVED lines=14> */
.L_x_87:


//--------------------- .nv.global.init           --------------------------
	.section	.nv.global.init,"aw",@progbits
.nv.global.init:
	.type		$str$3,@object
	.size		$str$3,($str$2 - $str$3)
$str$3:
        /*0000*/ 	.byte	0x20, 0x0a, 0x00
	.type		$str$2,@object
	.size		$str$2,($str$1 - $str$2)
$str$2:
        /*0003*/ 	.byte	0x20, 0x2e, 0x20, 0x00
	.type		$str$1,@object
	.size		$str$1,($str - $str$1)
$str$1:
        /*0007*/ 	.byte	0x20, 0x78, 0x20, 0x00
	.type		$str,@object
	.size		$str,(.L_1 - $str)
$str:
        /*000b*/ 	.byte	0x78, 0x20, 0x3a, 0x20, 0x25, 0x64, 0x2c, 0x20, 0x79, 0x20, 0x3a, 0x20, 0x25, 0x64, 0x20, 0x2c
        /*001b*/ 	.byte	0x20, 0x61, 0x6c, 0x69, 0x76, 0x65, 0x20, 0x3a, 0x20, 0x25, 0x64, 0x20, 0x0a, 0x00
.L_1:


//--------------------- .nv.shared.reserved.0     --------------------------
	.section	.nv.shared.reserved.0,"aw",@nobits
	.weak		__nv_reservedSMEM_offset_0_alias
	.size		__nv_reservedSMEM_offset_0_alias, 0, 64
	.other		__nv_reservedSMEM_offset_0_alias,@"STO_CUDA_RESERVED_SHARED STV_DEFAULT"
__nv_reservedSMEM_offset_0_alias:
	.zero		0
	.zero		64


//--------------------- .nv.global                --------------------------
	.section	.nv.global,"aw",@nobits
	.align	8
.nv.global:
	.type		a,@object
	.size		a,(.L_0 - a)
a:
	.zero		8
.L_0:


//--------------------- .nv.constant0._Z8getIndexiii --------------------------
	.section	.nv.constant0._Z8getIndexiii,"a",@progbits
	.sectionflags	@""
	.align	4
.nv.constant0._Z8getIndexiii:
	.zero		908


//--------------------- .nv.constant0._Z10printBoardiPi --------------------------
	.section	.nv.constant0._Z10printBoardiPi,"a",@progbits
	.sectionflags	@""
	.align	4
.nv.constant0._Z10printBoardiPi:
	.zero		912


//--------------------- .nv.constant0._Z5printiPiS_S_ --------------------------
	.section	.nv.constant0._Z5printiPiS_S_,"a",@progbits
	.sectionflags	@""
	.align	4
.nv.constant0._Z5printiPiS_S_:
	.zero		928


//--------------------- .nv.constant0._Z3addiPfS_ --------------------------
	.section	.nv.constant0._Z3addiPfS_,"a",@progbits
	.sectionflags	@""
	.align	4
.nv.constant0._Z3addiPfS_:
	.zero		920


//--------------------- SYMBOLS --------------------------

	.type		.nv.reservedSmem.offset0,@object
	.size		.nv.reservedSmem.offset0,0x4
	.type		vprintf,@function
